//
// Generated by NVIDIA NVVM Compiler
//
// Compiler Build ID: CL-36424714
// Cuda compilation tools, release 13.0, V13.0.88
// Based on NVVM 20.0.0
//

.version 9.0
.target sm_100
.address_size 64

	// .globl	_Z9GillespiePiiPdiS_ddiP17curandStateMtgp32
.extern .func  (.param .b64 func_retval0) malloc
(
	.param .b64 malloc_param_0
)
;
.func  (.param .b64 func_retval0) __internal_accurate_pow
(
	.param .b64 __internal_accurate_pow_param_0,
	.param .b64 __internal_accurate_pow_param_1
)
;
.global .align 4 .b8 precalc_xorwow_matrix[102400];
.global .align 4 .b8 precalc_xorwow_offset_matrix[102400];
.global .align 4 .b8 mrg32k3aM1[2304];
.global .align 4 .b8 mrg32k3aM2[2304];
.global .align 4 .b8 mrg32k3aM1SubSeq[2016];
.global .align 4 .b8 mrg32k3aM2SubSeq[2016];
.global .align 4 .b8 mrg32k3aM1Seq[2304];
.global .align 4 .b8 mrg32k3aM2Seq[2304];
.const .align 8 .b8 __cr_lgamma_table[72];

.visible .entry _Z9GillespiePiiPdiS_ddiP17curandStateMtgp32(
	.param .u64 .ptr .align 1 _Z9GillespiePiiPdiS_ddiP17curandStateMtgp32_param_0,
	.param .u32 _Z9GillespiePiiPdiS_ddiP17curandStateMtgp32_param_1,
	.param .u64 .ptr .align 1 _Z9GillespiePiiPdiS_ddiP17curandStateMtgp32_param_2,
	.param .u32 _Z9GillespiePiiPdiS_ddiP17curandStateMtgp32_param_3,
	.param .u64 .ptr .align 1 _Z9GillespiePiiPdiS_ddiP17curandStateMtgp32_param_4,
	.param .f64 _Z9GillespiePiiPdiS_ddiP17curandStateMtgp32_param_5,
	.param .f64 _Z9GillespiePiiPdiS_ddiP17curandStateMtgp32_param_6,
	.param .u32 _Z9GillespiePiiPdiS_ddiP17curandStateMtgp32_param_7,
	.param .u64 .ptr .align 1 _Z9GillespiePiiPdiS_ddiP17curandStateMtgp32_param_8
)
{
	.reg .pred 	%p<93>;
	.reg .b16 	%rs<54>;
	.reg .b32 	%r<287>;
	.reg .b32 	%f<5>;
	.reg .b64 	%rd<145>;
	.reg .b64 	%fd<248>;

	ld.param.u64 	%rd18, [_Z9GillespiePiiPdiS_ddiP17curandStateMtgp32_param_0];
	ld.param.u32 	%r70, [_Z9GillespiePiiPdiS_ddiP17curandStateMtgp32_param_1];
	ld.param.u64 	%rd19, [_Z9GillespiePiiPdiS_ddiP17curandStateMtgp32_param_2];
	ld.param.u32 	%r71, [_Z9GillespiePiiPdiS_ddiP17curandStateMtgp32_param_3];
	ld.param.u64 	%rd20, [_Z9GillespiePiiPdiS_ddiP17curandStateMtgp32_param_4];
	ld.param.u32 	%r72, [_Z9GillespiePiiPdiS_ddiP17curandStateMtgp32_param_7];
	ld.param.u64 	%rd17, [_Z9GillespiePiiPdiS_ddiP17curandStateMtgp32_param_8];
	cvta.to.global.u64 	%rd1, %rd19;
	cvta.to.global.u64 	%rd2, %rd18;
	cvta.to.global.u64 	%rd3, %rd20;
	mul.wide.s32 	%rd21, %r71, 8;
	{ // callseq 0, 0
	.param .b64 param0;
	st.param.b64 	[param0], %rd21;
	.param .b64 retval0;
	call.uni (retval0), 
	malloc, 
	(
	param0
	);
	ld.param.b64 	%rd22, [retval0];
	} // callseq 0
	mov.u32 	%r1, %ctaid.x;
	mov.u32 	%r2, %ntid.x;
	mov.u32 	%r3, %tid.x;
	mad.lo.s32 	%r265, %r1, %r2, %r3;
	setp.ge.s32 	%p1, %r265, %r72;
	@%p1 bra 	$L__BB0_80;
	cvta.to.global.u64 	%rd23, %rd17;
	mul.wide.u32 	%rd24, %r1, 4112;
	add.s64 	%rd5, %rd23, %rd24;
	mov.u32 	%r73, %ntid.z;
	mov.u32 	%r74, %ntid.y;
	mul.lo.s32 	%r75, %r73, %r74;
	mov.u32 	%r76, %tid.z;
	mov.u32 	%r77, %tid.y;
	mad.lo.s32 	%r78, %r2, %r77, %r3;
	mad.lo.s32 	%r5, %r75, %r76, %r78;
	mov.b32 	%r79, 1127219200;
	mov.b32 	%r80, -2147483648;
	mov.b64 	%fd1, {%r80, %r79};
	and.b32  	%r6, %r71, 15;
	and.b32  	%r7, %r71, 2147483632;
	and.b32  	%r8, %r71, 3;
	and.b32  	%r9, %r70, 1;
	and.b32  	%r10, %r70, 2147483646;
	and.b32  	%r11, %r70, 2147483640;
$L__BB0_2:
	ld.param.f64 	%fd227, [_Z9GillespiePiiPdiS_ddiP17curandStateMtgp32_param_6];
	ld.param.f64 	%fd225, [_Z9GillespiePiiPdiS_ddiP17curandStateMtgp32_param_5];
	setp.geu.f64 	%p2, %fd225, %fd227;
	@%p2 bra 	$L__BB0_79;
	ld.param.f64 	%fd229, [_Z9GillespiePiiPdiS_ddiP17curandStateMtgp32_param_5];
	bra.uni 	$L__BB0_13;
$L__BB0_4:
	and.b32  	%r14, %r70, 7;
	setp.eq.s32 	%p86, %r14, 0;
	@%p86 bra 	$L__BB0_12;
	add.s32 	%r234, %r14, -1;
	setp.lt.u32 	%p87, %r234, 3;
	@%p87 bra 	$L__BB0_7;
	add.s32 	%r235, %r267, %r66;
	mul.wide.s32 	%rd125, %r235, 4;
	add.s64 	%rd126, %rd3, %rd125;
	ld.global.u32 	%r236, [%rd126];
	mad.lo.s32 	%r237, %r267, %r72, %r265;
	mul.wide.s32 	%rd127, %r237, 4;
	add.s64 	%rd128, %rd2, %rd127;
	ld.global.u32 	%r238, [%rd128];
	add.s32 	%r239, %r238, %r236;
	st.global.u32 	[%rd128], %r239;
	ld.global.u32 	%r240, [%rd126+4];
	mul.wide.s32 	%rd129, %r72, 4;
	add.s64 	%rd130, %rd128, %rd129;
	ld.global.u32 	%r241, [%rd130];
	add.s32 	%r242, %r241, %r240;
	st.global.u32 	[%rd130], %r242;
	ld.global.u32 	%r243, [%rd126+8];
	add.s64 	%rd131, %rd130, %rd129;
	ld.global.u32 	%r244, [%rd131];
	add.s32 	%r245, %r244, %r243;
	st.global.u32 	[%rd131], %r245;
	ld.global.u32 	%r246, [%rd126+12];
	add.s64 	%rd132, %rd131, %rd129;
	ld.global.u32 	%r247, [%rd132];
	add.s32 	%r248, %r247, %r246;
	st.global.u32 	[%rd132], %r248;
	add.s32 	%r267, %r267, 4;
$L__BB0_7:
	and.b32  	%r249, %r70, 3;
	setp.eq.s32 	%p88, %r249, 0;
	@%p88 bra 	$L__BB0_12;
	setp.eq.s32 	%p89, %r249, 1;
	@%p89 bra 	$L__BB0_10;
	add.s32 	%r250, %r267, %r66;
	mul.wide.s32 	%rd133, %r250, 4;
	add.s64 	%rd134, %rd3, %rd133;
	ld.global.u32 	%r251, [%rd134];
	mad.lo.s32 	%r252, %r267, %r72, %r265;
	mul.wide.s32 	%rd135, %r252, 4;
	add.s64 	%rd136, %rd2, %rd135;
	ld.global.u32 	%r253, [%rd136];
	add.s32 	%r254, %r253, %r251;
	st.global.u32 	[%rd136], %r254;
	ld.global.u32 	%r255, [%rd134+4];
	mul.wide.s32 	%rd137, %r72, 4;
	add.s64 	%rd138, %rd136, %rd137;
	ld.global.u32 	%r256, [%rd138];
	add.s32 	%r257, %r256, %r255;
	st.global.u32 	[%rd138], %r257;
	add.s32 	%r267, %r267, 2;
$L__BB0_10:
	setp.eq.s32 	%p90, %r9, 0;
	@%p90 bra 	$L__BB0_12;
	add.s32 	%r258, %r267, %r66;
	mul.wide.s32 	%rd139, %r258, 4;
	add.s64 	%rd140, %rd3, %rd139;
	ld.global.u32 	%r259, [%rd140];
	mad.lo.s32 	%r260, %r267, %r72, %r265;
	mul.wide.s32 	%rd141, %r260, 4;
	add.s64 	%rd142, %rd2, %rd141;
	ld.global.u32 	%r261, [%rd142];
	add.s32 	%r262, %r261, %r259;
	st.global.u32 	[%rd142], %r262;
$L__BB0_12:
	ld.param.f64 	%fd228, [_Z9GillespiePiiPdiS_ddiP17curandStateMtgp32_param_6];
	setp.geu.f64 	%p91, %fd229, %fd228;
	@%p91 bra 	$L__BB0_79;
$L__BB0_13:
	setp.lt.s32 	%p3, %r71, 1;
	mov.f64 	%fd242, 0d0000000000000000;
	@%p3 bra 	$L__BB0_46;
	setp.lt.s32 	%p4, %r70, 1;
	@%p4 bra 	$L__BB0_33;
	mov.f64 	%fd242, 0d0000000000000000;
	mov.b32 	%r269, 0;
$L__BB0_16:
	setp.eq.s32 	%p14, %r70, 1;
	mul.wide.u32 	%rd32, %r269, 8;
	add.s64 	%rd33, %rd1, %rd32;
	ld.global.f64 	%fd232, [%rd33];
	add.s64 	%rd6, %rd22, %rd32;
	st.f64 	[%rd6], %fd232;
	mul.lo.s32 	%r20, %r269, %r70;
	mov.b32 	%r271, 0;
	@%p14 bra 	$L__BB0_27;
	mov.b32 	%r270, 0;
$L__BB0_18:
	add.s32 	%r88, %r270, %r20;
	mul.wide.u32 	%rd34, %r88, 4;
	add.s64 	%rd7, %rd3, %rd34;
	ld.global.u32 	%r22, [%rd7];
	setp.gt.s32 	%p15, %r22, -1;
	@%p15 bra 	$L__BB0_22;
	mad.lo.s32 	%r89, %r270, %r72, %r265;
	mul.wide.s32 	%rd35, %r89, 4;
	add.s64 	%rd36, %rd2, %rd35;
	ld.global.u32 	%r23, [%rd36];
	neg.s32 	%r24, %r22;
	setp.lt.s32 	%p16, %r23, %r24;
	@%p16 bra 	$L__BB0_21;
	cvt.rn.f64.u32 	%fd110, %r23;
	cvt.rn.f64.u32 	%fd111, %r24;
	{
	.reg .b32 %temp; 
	mov.b64 	{%temp, %r90}, %fd110;
	}
	{
	.reg .b32 %temp; 
	mov.b64 	{%temp, %r91}, %fd111;
	}
	shr.u32 	%r92, %r91, 20;
	and.b32  	%r93, %r92, 2047;
	add.s32 	%r94, %r93, -1012;
	mov.b64 	%rd37, %fd111;
	shl.b64 	%rd38, %rd37, %r94;
	setp.eq.s64 	%p17, %rd38, -9223372036854775808;
	{ // callseq 1, 0
	.param .b64 param0;
	st.param.f64 	[param0], %fd110;
	.param .b64 param1;
	st.param.f64 	[param1], %fd111;
	.param .b64 retval0;
	call.uni (retval0), 
	__internal_accurate_pow, 
	(
	param0, 
	param1
	);
	ld.param.f64 	%fd112, [retval0];
	} // callseq 1
	setp.lt.s32 	%p18, %r90, 0;
	neg.f64 	%fd114, %fd112;
	selp.f64 	%fd115, %fd114, %fd112, %p17;
	selp.f64 	%fd116, %fd115, %fd112, %p18;
	setp.eq.s32 	%p19, %r23, 1;
	selp.f64 	%fd117, 0d3FF0000000000000, %fd116, %p19;
	mul.f64 	%fd232, %fd232, %fd117;
	st.f64 	[%rd6], %fd232;
	bra.uni 	$L__BB0_22;
$L__BB0_21:
	mul.f64 	%fd232, %fd232, 0d0000000000000000;
	st.f64 	[%rd6], %fd232;
$L__BB0_22:
	ld.global.u32 	%r25, [%rd7+4];
	setp.gt.s32 	%p20, %r25, -1;
	@%p20 bra 	$L__BB0_26;
	mad.lo.s32 	%r95, %r72, %r270, %r72;
	add.s32 	%r96, %r95, %r265;
	mul.wide.s32 	%rd40, %r96, 4;
	add.s64 	%rd41, %rd2, %rd40;
	ld.global.u32 	%r26, [%rd41];
	neg.s32 	%r27, %r25;
	setp.lt.s32 	%p21, %r26, %r27;
	@%p21 bra 	$L__BB0_25;
	cvt.rn.f64.u32 	%fd118, %r26;
	cvt.rn.f64.u32 	%fd119, %r27;
	{
	.reg .b32 %temp; 
	mov.b64 	{%temp, %r97}, %fd118;
	}
	{
	.reg .b32 %temp; 
	mov.b64 	{%temp, %r98}, %fd119;
	}
	shr.u32 	%r99, %r98, 20;
	and.b32  	%r100, %r99, 2047;
	add.s32 	%r101, %r100, -1012;
	mov.b64 	%rd42, %fd119;
	shl.b64 	%rd43, %rd42, %r101;
	setp.eq.s64 	%p22, %rd43, -9223372036854775808;
	{ // callseq 2, 0
	.param .b64 param0;
	st.param.f64 	[param0], %fd118;
	.param .b64 param1;
	st.param.f64 	[param1], %fd119;
	.param .b64 retval0;
	call.uni (retval0), 
	__internal_accurate_pow, 
	(
	param0, 
	param1
	);
	ld.param.f64 	%fd120, [retval0];
	} // callseq 2
	setp.lt.s32 	%p23, %r97, 0;
	neg.f64 	%fd122, %fd120;
	selp.f64 	%fd123, %fd122, %fd120, %p22;
	selp.f64 	%fd124, %fd123, %fd120, %p23;
	setp.eq.s32 	%p24, %r26, 1;
	selp.f64 	%fd125, 0d3FF0000000000000, %fd124, %p24;
	mul.f64 	%fd232, %fd232, %fd125;
	st.f64 	[%rd6], %fd232;
	bra.uni 	$L__BB0_26;
$L__BB0_25:
	mul.f64 	%fd232, %fd232, 0d0000000000000000;
	st.f64 	[%rd6], %fd232;
$L__BB0_26:
	add.s32 	%r270, %r270, 2;
	setp.ne.s32 	%p25, %r270, %r10;
	mov.u32 	%r271, %r10;
	@%p25 bra 	$L__BB0_18;
$L__BB0_27:
	setp.eq.s32 	%p26, %r9, 0;
	@%p26 bra 	$L__BB0_32;
	add.s32 	%r102, %r271, %r20;
	mul.wide.u32 	%rd45, %r102, 4;
	add.s64 	%rd46, %rd3, %rd45;
	ld.global.u32 	%r30, [%rd46];
	setp.gt.s32 	%p27, %r30, -1;
	@%p27 bra 	$L__BB0_32;
	mad.lo.s32 	%r103, %r271, %r72, %r265;
	mul.wide.s32 	%rd47, %r103, 4;
	add.s64 	%rd48, %rd2, %rd47;
	ld.global.u32 	%r31, [%rd48];
	neg.s32 	%r32, %r30;
	setp.lt.s32 	%p28, %r31, %r32;
	@%p28 bra 	$L__BB0_31;
	cvt.rn.f64.u32 	%fd126, %r31;
	cvt.rn.f64.u32 	%fd127, %r32;
	{
	.reg .b32 %temp; 
	mov.b64 	{%temp, %r104}, %fd126;
	}
	{
	.reg .b32 %temp; 
	mov.b64 	{%temp, %r105}, %fd127;
	}
	shr.u32 	%r106, %r105, 20;
	and.b32  	%r107, %r106, 2047;
	add.s32 	%r108, %r107, -1012;
	mov.b64 	%rd49, %fd127;
	shl.b64 	%rd50, %rd49, %r108;
	setp.eq.s64 	%p29, %rd50, -9223372036854775808;
	{ // callseq 3, 0
	.param .b64 param0;
	st.param.f64 	[param0], %fd126;
	.param .b64 param1;
	st.param.f64 	[param1], %fd127;
	.param .b64 retval0;
	call.uni (retval0), 
	__internal_accurate_pow, 
	(
	param0, 
	param1
	);
	ld.param.f64 	%fd128, [retval0];
	} // callseq 3
	setp.lt.s32 	%p30, %r104, 0;
	neg.f64 	%fd130, %fd128;
	selp.f64 	%fd131, %fd130, %fd128, %p29;
	selp.f64 	%fd132, %fd131, %fd128, %p30;
	setp.eq.s32 	%p31, %r31, 1;
	selp.f64 	%fd133, 0d3FF0000000000000, %fd132, %p31;
	mul.f64 	%fd232, %fd232, %fd133;
	st.f64 	[%rd6], %fd232;
	bra.uni 	$L__BB0_32;
$L__BB0_31:
	mul.f64 	%fd232, %fd232, 0d0000000000000000;
	st.f64 	[%rd6], %fd232;
$L__BB0_32:
	add.f64 	%fd242, %fd242, %fd232;
	add.s32 	%r269, %r269, 1;
	setp.eq.s32 	%p32, %r269, %r71;
	@%p32 bra 	$L__BB0_46;
	bra.uni 	$L__BB0_16;
$L__BB0_33:
	setp.lt.u32 	%p5, %r71, 16;
	mov.f64 	%fd242, 0d0000000000000000;
	mov.b32 	%r273, 0;
	@%p5 bra 	$L__BB0_36;
	and.b32  	%r82, %r71, 2147483632;
	neg.s32 	%r275, %r82;
	add.s64 	%rd144, %rd1, 64;
	add.s64 	%rd143, %rd22, 64;
	mov.f64 	%fd242, 0d0000000000000000;
$L__BB0_35:
	.pragma "nounroll";
	ld.global.f64 	%fd51, [%rd144+-64];
	st.f64 	[%rd143+-64], %fd51;
	add.f64 	%fd52, %fd242, %fd51;
	ld.global.f64 	%fd53, [%rd144+-56];
	st.f64 	[%rd143+-56], %fd53;
	add.f64 	%fd54, %fd52, %fd53;
	ld.global.f64 	%fd55, [%rd144+-48];
	st.f64 	[%rd143+-48], %fd55;
	add.f64 	%fd56, %fd54, %fd55;
	ld.global.f64 	%fd57, [%rd144+-40];
	st.f64 	[%rd143+-40], %fd57;
	add.f64 	%fd58, %fd56, %fd57;
	ld.global.f64 	%fd59, [%rd144+-32];
	st.f64 	[%rd143+-32], %fd59;
	add.f64 	%fd60, %fd58, %fd59;
	ld.global.f64 	%fd61, [%rd144+-24];
	st.f64 	[%rd143+-24], %fd61;
	add.f64 	%fd62, %fd60, %fd61;
	ld.global.f64 	%fd63, [%rd144+-16];
	st.f64 	[%rd143+-16], %fd63;
	add.f64 	%fd64, %fd62, %fd63;
	ld.global.f64 	%fd65, [%rd144+-8];
	st.f64 	[%rd143+-8], %fd65;
	add.f64 	%fd66, %fd64, %fd65;
	ld.global.f64 	%fd67, [%rd144];
	st.f64 	[%rd143], %fd67;
	add.f64 	%fd68, %fd66, %fd67;
	ld.global.f64 	%fd69, [%rd144+8];
	st.f64 	[%rd143+8], %fd69;
	add.f64 	%fd70, %fd68, %fd69;
	ld.global.f64 	%fd71, [%rd144+16];
	st.f64 	[%rd143+16], %fd71;
	add.f64 	%fd72, %fd70, %fd71;
	ld.global.f64 	%fd73, [%rd144+24];
	st.f64 	[%rd143+24], %fd73;
	add.f64 	%fd74, %fd72, %fd73;
	ld.global.f64 	%fd75, [%rd144+32];
	st.f64 	[%rd143+32], %fd75;
	add.f64 	%fd76, %fd74, %fd75;
	ld.global.f64 	%fd77, [%rd144+40];
	st.f64 	[%rd143+40], %fd77;
	add.f64 	%fd78, %fd76, %fd77;
	ld.global.f64 	%fd79, [%rd144+48];
	st.f64 	[%rd143+48], %fd79;
	add.f64 	%fd80, %fd78, %fd79;
	ld.global.f64 	%fd81, [%rd144+56];
	st.f64 	[%rd143+56], %fd81;
	add.f64 	%fd242, %fd80, %fd81;
	add.s32 	%r275, %r275, 16;
	add.s64 	%rd144, %rd144, 128;
	add.s64 	%rd143, %rd143, 128;
	setp.eq.s32 	%p6, %r275, 0;
	mov.u32 	%r273, %r7;
	@%p6 bra 	$L__BB0_36;
	bra.uni 	$L__BB0_35;
$L__BB0_36:
	setp.eq.s32 	%p7, %r6, 0;
	@%p7 bra 	$L__BB0_46;
	add.s32 	%r83, %r6, -1;
	setp.lt.u32 	%p8, %r83, 7;
	@%p8 bra 	$L__BB0_39;
	mul.wide.u32 	%rd25, %r273, 8;
	add.s64 	%rd26, %rd1, %rd25;
	ld.global.f64 	%fd83, [%rd26];
	add.s64 	%rd27, %rd22, %rd25;
	st.f64 	[%rd27], %fd83;
	add.f64 	%fd84, %fd242, %fd83;
	ld.global.f64 	%fd85, [%rd26+8];
	st.f64 	[%rd27+8], %fd85;
	add.f64 	%fd86, %fd84, %fd85;
	ld.global.f64 	%fd87, [%rd26+16];
	st.f64 	[%rd27+16], %fd87;
	add.f64 	%fd88, %fd86, %fd87;
	ld.global.f64 	%fd89, [%rd26+24];
	st.f64 	[%rd27+24], %fd89;
	add.f64 	%fd90, %fd88, %fd89;
	ld.global.f64 	%fd91, [%rd26+32];
	st.f64 	[%rd27+32], %fd91;
	add.f64 	%fd92, %fd90, %fd91;
	ld.global.f64 	%fd93, [%rd26+40];
	st.f64 	[%rd27+40], %fd93;
	add.f64 	%fd94, %fd92, %fd93;
	ld.global.f64 	%fd95, [%rd26+48];
	st.f64 	[%rd27+48], %fd95;
	add.f64 	%fd96, %fd94, %fd95;
	ld.global.f64 	%fd97, [%rd26+56];
	st.f64 	[%rd27+56], %fd97;
	add.f64 	%fd242, %fd96, %fd97;
	add.s32 	%r273, %r273, 8;
$L__BB0_39:
	and.b32  	%r38, %r71, 7;
	setp.eq.s32 	%p9, %r38, 0;
	@%p9 bra 	$L__BB0_46;
	add.s32 	%r84, %r38, -1;
	setp.lt.u32 	%p10, %r84, 3;
	@%p10 bra 	$L__BB0_42;
	mul.wide.u32 	%rd28, %r273, 8;
	add.s64 	%rd29, %rd1, %rd28;
	ld.global.f64 	%fd99, [%rd29];
	add.s64 	%rd30, %rd22, %rd28;
	st.f64 	[%rd30], %fd99;
	add.f64 	%fd100, %fd242, %fd99;
	ld.global.f64 	%fd101, [%rd29+8];
	st.f64 	[%rd30+8], %fd101;
	add.f64 	%fd102, %fd100, %fd101;
	ld.global.f64 	%fd103, [%rd29+16];
	st.f64 	[%rd30+16], %fd103;
	add.f64 	%fd104, %fd102, %fd103;
	ld.global.f64 	%fd105, [%rd29+24];
	st.f64 	[%rd30+24], %fd105;
	add.f64 	%fd242, %fd104, %fd105;
	add.s32 	%r273, %r273, 4;
$L__BB0_42:
	setp.eq.s32 	%p11, %r8, 0;
	@%p11 bra 	$L__BB0_46;
	setp.eq.s32 	%p12, %r8, 1;
	mul.wide.u32 	%rd31, %r273, 8;
	add.s64 	%rd10, %rd1, %rd31;
	ld.global.f64 	%fd106, [%rd10];
	add.s64 	%rd11, %rd22, %rd31;
	st.f64 	[%rd11], %fd106;
	add.f64 	%fd242, %fd242, %fd106;
	@%p12 bra 	$L__BB0_46;
	setp.eq.s32 	%p13, %r8, 2;
	ld.global.f64 	%fd107, [%rd10+8];
	st.f64 	[%rd11+8], %fd107;
	add.f64 	%fd242, %fd242, %fd107;
	@%p13 bra 	$L__BB0_46;
	ld.global.f64 	%fd108, [%rd10+16];
	st.f64 	[%rd11+16], %fd108;
	add.f64 	%fd242, %fd242, %fd108;
$L__BB0_46:
	setp.lt.s32 	%p33, %r71, 1;
	@%p33 bra 	$L__BB0_79;
	setp.lt.u32 	%p34, %r71, 16;
	mov.b16 	%rs53, 1;
	mov.b32 	%r278, 0;
	@%p34 bra 	$L__BB0_50;
	mov.b16 	%rs53, 1;
	mov.b32 	%r276, 0;
$L__BB0_49:
	.pragma "nounroll";
	mul.wide.u32 	%rd52, %r276, 8;
	add.s64 	%rd53, %rd22, %rd52;
	ld.f64 	%fd134, [%rd53];
	setp.neu.f64 	%p35, %fd134, 0d0000000000000000;
	ld.f64 	%fd136, [%rd53+8];
	setp.neu.f64 	%p36, %fd136, 0d0000000000000000;
	ld.f64 	%fd138, [%rd53+16];
	setp.neu.f64 	%p37, %fd138, 0d0000000000000000;
	ld.f64 	%fd140, [%rd53+24];
	setp.neu.f64 	%p38, %fd140, 0d0000000000000000;
	ld.f64 	%fd142, [%rd53+32];
	setp.neu.f64 	%p39, %fd142, 0d0000000000000000;
	ld.f64 	%fd144, [%rd53+40];
	setp.neu.f64 	%p40, %fd144, 0d0000000000000000;
	ld.f64 	%fd146, [%rd53+48];
	setp.neu.f64 	%p41, %fd146, 0d0000000000000000;
	ld.f64 	%fd148, [%rd53+56];
	setp.neu.f64 	%p42, %fd148, 0d0000000000000000;
	ld.f64 	%fd150, [%rd53+64];
	setp.neu.f64 	%p43, %fd150, 0d0000000000000000;
	ld.f64 	%fd152, [%rd53+72];
	setp.neu.f64 	%p44, %fd152, 0d0000000000000000;
	ld.f64 	%fd154, [%rd53+80];
	setp.neu.f64 	%p45, %fd154, 0d0000000000000000;
	ld.f64 	%fd156, [%rd53+88];
	setp.neu.f64 	%p46, %fd156, 0d0000000000000000;
	ld.f64 	%fd158, [%rd53+96];
	setp.neu.f64 	%p47, %fd158, 0d0000000000000000;
	ld.f64 	%fd160, [%rd53+104];
	setp.neu.f64 	%p48, %fd160, 0d0000000000000000;
	ld.f64 	%fd162, [%rd53+112];
	setp.neu.f64 	%p49, %fd162, 0d0000000000000000;
	ld.f64 	%fd164, [%rd53+120];
	setp.neu.f64 	%p50, %fd164, 0d0000000000000000;
	selp.b16 	%rs18, 0, %rs53, %p35;
	selp.b16 	%rs19, 0, %rs18, %p36;
	selp.b16 	%rs20, 0, %rs19, %p37;
	selp.b16 	%rs21, 0, %rs20, %p38;
	selp.b16 	%rs22, 0, %rs21, %p39;
	selp.b16 	%rs23, 0, %rs22, %p40;
	selp.b16 	%rs24, 0, %rs23, %p41;
	selp.b16 	%rs25, 0, %rs24, %p42;
	selp.b16 	%rs26, 0, %rs25, %p43;
	selp.b16 	%rs27, 0, %rs26, %p44;
	selp.b16 	%rs28, 0, %rs27, %p45;
	selp.b16 	%rs29, 0, %rs28, %p46;
	selp.b16 	%rs30, 0, %rs29, %p47;
	selp.b16 	%rs31, 0, %rs30, %p48;
	selp.b16 	%rs32, 0, %rs31, %p49;
	selp.b16 	%rs53, 0, %rs32, %p50;
	add.s32 	%r276, %r276, 16;
	setp.ne.s32 	%p51, %r276, %r7;
	mov.u32 	%r278, %r7;
	@%p51 bra 	$L__BB0_49;
$L__BB0_50:
	setp.eq.s32 	%p52, %r6, 0;
	@%p52 bra 	$L__BB0_60;
	add.s32 	%r111, %r6, -1;
	setp.lt.u32 	%p53, %r111, 7;
	@%p53 bra 	$L__BB0_53;
	mul.wide.u32 	%rd54, %r278, 8;
	add.s64 	%rd55, %rd22, %rd54;
	ld.f64 	%fd165, [%rd55];
	setp.neu.f64 	%p54, %fd165, 0d0000000000000000;
	ld.f64 	%fd167, [%rd55+8];
	setp.neu.f64 	%p55, %fd167, 0d0000000000000000;
	ld.f64 	%fd169, [%rd55+16];
	setp.neu.f64 	%p56, %fd169, 0d0000000000000000;
	ld.f64 	%fd171, [%rd55+24];
	setp.neu.f64 	%p57, %fd171, 0d0000000000000000;
	ld.f64 	%fd173, [%rd55+32];
	setp.neu.f64 	%p58, %fd173, 0d0000000000000000;
	ld.f64 	%fd175, [%rd55+40];
	setp.neu.f64 	%p59, %fd175, 0d0000000000000000;
	ld.f64 	%fd177, [%rd55+48];
	setp.neu.f64 	%p60, %fd177, 0d0000000000000000;
	ld.f64 	%fd179, [%rd55+56];
	setp.neu.f64 	%p61, %fd179, 0d0000000000000000;
	selp.b16 	%rs34, 0, %rs53, %p54;
	selp.b16 	%rs35, 0, %rs34, %p55;
	selp.b16 	%rs36, 0, %rs35, %p56;
	selp.b16 	%rs37, 0, %rs36, %p57;
	selp.b16 	%rs38, 0, %rs37, %p58;
	selp.b16 	%rs39, 0, %rs38, %p59;
	selp.b16 	%rs40, 0, %rs39, %p60;
	selp.b16 	%rs53, 0, %rs40, %p61;
	add.s32 	%r278, %r278, 8;
$L__BB0_53:
	and.b32  	%r48, %r71, 7;
	setp.eq.s32 	%p62, %r48, 0;
	@%p62 bra 	$L__BB0_60;
	add.s32 	%r112, %r48, -1;
	setp.lt.u32 	%p63, %r112, 3;
	@%p63 bra 	$L__BB0_56;
	mul.wide.u32 	%rd56, %r278, 8;
	add.s64 	%rd57, %rd22, %rd56;
	ld.f64 	%fd180, [%rd57];
	setp.neu.f64 	%p64, %fd180, 0d0000000000000000;
	ld.f64 	%fd182, [%rd57+8];
	setp.neu.f64 	%p65, %fd182, 0d0000000000000000;
	ld.f64 	%fd184, [%rd57+16];
	setp.neu.f64 	%p66, %fd184, 0d0000000000000000;
	ld.f64 	%fd186, [%rd57+24];
	setp.neu.f64 	%p67, %fd186, 0d0000000000000000;
	selp.b16 	%rs42, 0, %rs53, %p64;
	selp.b16 	%rs43, 0, %rs42, %p65;
	selp.b16 	%rs44, 0, %rs43, %p66;
	selp.b16 	%rs53, 0, %rs44, %p67;
	add.s32 	%r278, %r278, 4;
$L__BB0_56:
	setp.eq.s32 	%p68, %r8, 0;
	@%p68 bra 	$L__BB0_60;
	setp.eq.s32 	%p69, %r8, 1;
	mul.wide.u32 	%rd58, %r278, 8;
	add.s64 	%rd16, %rd22, %rd58;
	ld.f64 	%fd187, [%rd16];
	setp.neu.f64 	%p70, %fd187, 0d0000000000000000;
	selp.b16 	%rs53, 0, %rs53, %p70;
	@%p69 bra 	$L__BB0_60;
	setp.eq.s32 	%p71, %r8, 2;
	ld.f64 	%fd188, [%rd16+8];
	setp.neu.f64 	%p72, %fd188, 0d0000000000000000;
	selp.b16 	%rs53, 0, %rs53, %p72;
	@%p71 bra 	$L__BB0_60;
	ld.f64 	%fd189, [%rd16+16];
	setp.neu.f64 	%p73, %fd189, 0d0000000000000000;
	selp.b16 	%rs53, 0, %rs53, %p73;
$L__BB0_60:
	and.b16  	%rs45, %rs53, 255;
	setp.ne.s16 	%p74, %rs45, 0;
	@%p74 bra 	$L__BB0_79;
	setp.ne.s32 	%p75, %r5, 0;
	ld.global.u64 	%rd59, [%rd5+4104];
	ld.global.v2.u32 	{%r113, %r114}, [%rd5+4096];
	mul.wide.s32 	%rd60, %r114, 4;
	add.s64 	%rd61, %rd59, %rd60;
	ld.u32 	%r115, [%rd61];
	add.s32 	%r116, %r113, %r5;
	shl.b32 	%r117, %r116, 2;
	cvt.u64.u32 	%rd62, %r117;
	and.b64  	%rd63, %rd62, 4092;
	add.s64 	%rd64, %rd5, %rd63;
	ld.global.u32 	%r118, [%rd64];
	add.s32 	%r119, %r117, 4;
	cvt.u64.u32 	%rd65, %r119;
	and.b64  	%rd66, %rd65, 4092;
	add.s64 	%rd67, %rd5, %rd66;
	ld.global.u32 	%r120, [%rd67];
	add.s32 	%r121, %r116, %r115;
	shl.b32 	%r122, %r121, 2;
	cvt.u64.u32 	%rd68, %r122;
	and.b64  	%rd69, %rd68, 4092;
	add.s64 	%rd70, %rd5, %rd69;
	ld.global.u32 	%r123, [%rd70];
	ld.u32 	%r124, [%rd59+40800];
	and.b32  	%r125, %r124, %r118;
	xor.b32  	%r126, %r125, %r120;
	ld.u32 	%r127, [%rd61+39200];
	shl.b32 	%r128, %r126, %r127;
	ld.u32 	%r129, [%rd61+40000];
	shr.u32 	%r130, %r123, %r129;
	xor.b32  	%r131, %r130, %r128;
	xor.b32  	%r132, %r131, %r126;
	mul.wide.s32 	%rd71, %r114, 60;
	add.s64 	%rd72, %rd61, %rd71;
	shl.b32 	%r133, %r132, 2;
	cvt.u64.u32 	%rd73, %r133;
	and.b64  	%rd74, %rd73, 60;
	add.s64 	%rd75, %rd72, %rd74;
	ld.u32 	%r134, [%rd75+800];
	xor.b32  	%r135, %r132, %r134;
	add.s32 	%r136, %r117, 1404;
	cvt.u64.u32 	%rd76, %r136;
	and.b64  	%rd77, %rd76, 4092;
	add.s64 	%rd78, %rd5, %rd77;
	st.global.u32 	[%rd78], %r135;
	add.s32 	%r137, %r122, -4;
	cvt.u64.u32 	%rd79, %r137;
	and.b64  	%rd80, %rd79, 4092;
	add.s64 	%rd81, %rd5, %rd80;
	ld.global.u32 	%r138, [%rd81];
	shr.u32 	%r139, %r138, 16;
	xor.b32  	%r140, %r139, %r138;
	shr.u32 	%r141, %r140, 8;
	xor.b32  	%r142, %r141, %r140;
	shl.b32 	%r143, %r142, 2;
	cvt.u64.u32 	%rd82, %r143;
	and.b64  	%rd83, %rd82, 60;
	add.s64 	%rd84, %rd72, %rd83;
	ld.u32 	%r144, [%rd84+13600];
	xor.b32  	%r51, %r144, %r135;
	bar.sync 	0;
	@%p75 bra 	$L__BB0_63;
	ld.global.u32 	%r145, [%rd5+4096];
	mov.u32 	%r146, %ntid.z;
	mov.u32 	%r147, %ntid.y;
	mul.lo.s32 	%r148, %r146, %r147;
	mov.u32 	%r149, %ntid.x;
	mad.lo.s32 	%r150, %r148, %r149, %r145;
	and.b32  	%r151, %r150, 1023;
	st.global.u32 	[%rd5+4096], %r151;
$L__BB0_63:
	bar.sync 	0;
	cvt.rn.f32.u32 	%f1, %r51;
	fma.rn.f32 	%f2, %f1, 0f2F800000, 0f2F000000;
	cvt.f64.f32 	%fd245, %f2;
	ld.global.u64 	%rd85, [%rd5+4104];
	ld.global.v2.u32 	{%r152, %r153}, [%rd5+4096];
	mul.wide.s32 	%rd86, %r153, 4;
	add.s64 	%rd87, %rd85, %rd86;
	ld.u32 	%r154, [%rd87];
	add.s32 	%r155, %r152, %r5;
	shl.b32 	%r156, %r155, 2;
	cvt.u64.u32 	%rd88, %r156;
	and.b64  	%rd89, %rd88, 4092;
	add.s64 	%rd90, %rd5, %rd89;
	ld.global.u32 	%r157, [%rd90];
	add.s32 	%r158, %r156, 4;
	cvt.u64.u32 	%rd91, %r158;
	and.b64  	%rd92, %rd91, 4092;
	add.s64 	%rd93, %rd5, %rd92;
	ld.global.u32 	%r159, [%rd93];
	add.s32 	%r160, %r155, %r154;
	shl.b32 	%r161, %r160, 2;
	cvt.u64.u32 	%rd94, %r161;
	and.b64  	%rd95, %rd94, 4092;
	add.s64 	%rd96, %rd5, %rd95;
	ld.global.u32 	%r162, [%rd96];
	ld.u32 	%r163, [%rd85+40800];
	and.b32  	%r164, %r163, %r157;
	xor.b32  	%r165, %r164, %r159;
	ld.u32 	%r166, [%rd87+39200];
	shl.b32 	%r167, %r165, %r166;
	ld.u32 	%r168, [%rd87+40000];
	shr.u32 	%r169, %r162, %r168;
	xor.b32  	%r170, %r169, %r167;
	xor.b32  	%r171, %r170, %r165;
	mul.wide.s32 	%rd97, %r153, 60;
	add.s64 	%rd98, %rd87, %rd97;
	shl.b32 	%r172, %r171, 2;
	cvt.u64.u32 	%rd99, %r172;
	and.b64  	%rd100, %rd99, 60;
	add.s64 	%rd101, %rd98, %rd100;
	ld.u32 	%r173, [%rd101+800];
	xor.b32  	%r174, %r171, %r173;
	add.s32 	%r175, %r156, 1404;
	cvt.u64.u32 	%rd102, %r175;
	and.b64  	%rd103, %rd102, 4092;
	add.s64 	%rd104, %rd5, %rd103;
	st.global.u32 	[%rd104], %r174;
	add.s32 	%r176, %r161, -4;
	cvt.u64.u32 	%rd105, %r176;
	and.b64  	%rd106, %rd105, 4092;
	add.s64 	%rd107, %rd5, %rd106;
	ld.global.u32 	%r177, [%rd107];
	shr.u32 	%r178, %r177, 16;
	xor.b32  	%r179, %r178, %r177;
	shr.u32 	%r180, %r179, 8;
	xor.b32  	%r181, %r180, %r179;
	shl.b32 	%r182, %r181, 2;
	cvt.u64.u32 	%rd108, %r182;
	and.b64  	%rd109, %rd108, 60;
	add.s64 	%rd110, %rd98, %rd109;
	ld.u32 	%r183, [%rd110+13600];
	xor.b32  	%r52, %r183, %r174;
	bar.sync 	0;
	@%p75 bra 	$L__BB0_65;
	ld.global.u32 	%r184, [%rd5+4096];
	mov.u32 	%r185, %ntid.z;
	mov.u32 	%r186, %ntid.y;
	mul.lo.s32 	%r187, %r185, %r186;
	mov.u32 	%r188, %ntid.x;
	mad.lo.s32 	%r189, %r187, %r188, %r184;
	and.b32  	%r190, %r189, 1023;
	st.global.u32 	[%rd5+4096], %r190;
$L__BB0_65:
	bar.sync 	0;
	cvt.rn.f32.u32 	%f3, %r52;
	fma.rn.f32 	%f4, %f3, 0f2F800000, 0f2F000000;
	cvt.f64.f32 	%fd190, %f4;
	ld.f64 	%fd244, [%rd22];
	mul.f64 	%fd33, %fd242, %fd190;
	setp.geu.f64 	%p77, %fd244, %fd33;
	mov.b32 	%r281, 0;
	@%p77 bra 	$L__BB0_68;
	mov.b32 	%r280, 0;
$L__BB0_67:
	add.s32 	%r281, %r280, 1;
	mul.wide.u32 	%rd111, %r280, 8;
	add.s64 	%rd112, %rd22, %rd111;
	ld.f64 	%fd191, [%rd112+8];
	add.f64 	%fd244, %fd244, %fd191;
	setp.lt.f64 	%p78, %fd244, %fd33;
	mov.u32 	%r280, %r281;
	@%p78 bra 	$L__BB0_67;
$L__BB0_68:
	{
	.reg .b32 %temp; 
	mov.b64 	{%temp, %r282}, %fd245;
	}
	{
	.reg .b32 %temp; 
	mov.b64 	{%r283, %temp}, %fd245;
	}
	setp.gt.s32 	%p79, %r282, 1048575;
	mov.b32 	%r284, -1023;
	@%p79 bra 	$L__BB0_70;
	mul.f64 	%fd245, %fd245, 0d4350000000000000;
	{
	.reg .b32 %temp; 
	mov.b64 	{%temp, %r282}, %fd245;
	}
	{
	.reg .b32 %temp; 
	mov.b64 	{%r283, %temp}, %fd245;
	}
	mov.b32 	%r284, -1077;
$L__BB0_70:
	add.s32 	%r195, %r282, -1;
	setp.gt.u32 	%p80, %r195, 2146435070;
	@%p80 bra 	$L__BB0_74;
	shr.u32 	%r198, %r282, 20;
	add.s32 	%r285, %r284, %r198;
	and.b32  	%r199, %r282, 1048575;
	or.b32  	%r200, %r199, 1072693248;
	mov.b64 	%fd246, {%r283, %r200};
	setp.lt.u32 	%p82, %r200, 1073127583;
	@%p82 bra 	$L__BB0_73;
	{
	.reg .b32 %temp; 
	mov.b64 	{%r201, %temp}, %fd246;
	}
	{
	.reg .b32 %temp; 
	mov.b64 	{%temp, %r202}, %fd246;
	}
	add.s32 	%r203, %r202, -1048576;
	mov.b64 	%fd246, {%r201, %r203};
	add.s32 	%r285, %r285, 1;
$L__BB0_73:
	add.f64 	%fd193, %fd246, 0dBFF0000000000000;
	add.f64 	%fd194, %fd246, 0d3FF0000000000000;
	rcp.approx.ftz.f64 	%fd195, %fd194;
	neg.f64 	%fd196, %fd194;
	fma.rn.f64 	%fd197, %fd196, %fd195, 0d3FF0000000000000;
	fma.rn.f64 	%fd198, %fd197, %fd197, %fd197;
	fma.rn.f64 	%fd199, %fd198, %fd195, %fd195;
	mul.f64 	%fd200, %fd193, %fd199;
	fma.rn.f64 	%fd201, %fd193, %fd199, %fd200;
	mul.f64 	%fd202, %fd201, %fd201;
	fma.rn.f64 	%fd203, %fd202, 0d3EB1380B3AE80F1E, 0d3ED0EE258B7A8B04;
	fma.rn.f64 	%fd204, %fd203, %fd202, 0d3EF3B2669F02676F;
	fma.rn.f64 	%fd205, %fd204, %fd202, 0d3F1745CBA9AB0956;
	fma.rn.f64 	%fd206, %fd205, %fd202, 0d3F3C71C72D1B5154;
	fma.rn.f64 	%fd207, %fd206, %fd202, 0d3F624924923BE72D;
	fma.rn.f64 	%fd208, %fd207, %fd202, 0d3F8999999999A3C4;
	fma.rn.f64 	%fd209, %fd208, %fd202, 0d3FB5555555555554;
	sub.f64 	%fd210, %fd193, %fd201;
	add.f64 	%fd211, %fd210, %fd210;
	neg.f64 	%fd212, %fd201;
	fma.rn.f64 	%fd213, %fd212, %fd193, %fd211;
	mul.f64 	%fd214, %fd199, %fd213;
	mul.f64 	%fd215, %fd202, %fd209;
	fma.rn.f64 	%fd216, %fd215, %fd201, %fd214;
	xor.b32  	%r204, %r285, -2147483648;
	mov.b32 	%r205, 1127219200;
	mov.b64 	%fd217, {%r204, %r205};
	sub.f64 	%fd218, %fd217, %fd1;
	fma.rn.f64 	%fd219, %fd218, 0d3FE62E42FEFA39EF, %fd201;
	fma.rn.f64 	%fd220, %fd218, 0dBFE62E42FEFA39EF, %fd219;
	sub.f64 	%fd221, %fd220, %fd201;
	sub.f64 	%fd222, %fd216, %fd221;
	fma.rn.f64 	%fd223, %fd218, 0d3C7ABC9E3B39803F, %fd222;
	add.f64 	%fd247, %fd219, %fd223;
	bra.uni 	$L__BB0_75;
$L__BB0_74:
	fma.rn.f64 	%fd192, %fd245, 0d7FF0000000000000, 0d7FF0000000000000;
	{
	.reg .b32 %temp; 
	mov.b64 	{%temp, %r196}, %fd245;
	}
	and.b32  	%r197, %r196, 2147483647;
	setp.eq.s32 	%p81, %r197, 0;
	selp.f64 	%fd247, 0dFFF0000000000000, %fd192, %p81;
$L__BB0_75:
	setp.lt.s32 	%p83, %r70, 1;
	div.rn.f64 	%fd224, %fd247, %fd242;
	sub.f64 	%fd229, %fd229, %fd224;
	@%p83 bra 	$L__BB0_12;
	setp.lt.u32 	%p84, %r70, 8;
	mul.lo.s32 	%r66, %r281, %r70;
	mov.b32 	%r267, 0;
	@%p84 bra 	$L__BB0_4;
	mov.b32 	%r286, 0;
$L__BB0_78:
	.pragma "nounroll";
	add.s32 	%r208, %r286, %r66;
	mul.wide.s32 	%rd113, %r208, 4;
	add.s64 	%rd114, %rd3, %rd113;
	ld.global.u32 	%r209, [%rd114];
	mad.lo.s32 	%r210, %r286, %r72, %r265;
	mul.wide.s32 	%rd115, %r210, 4;
	add.s64 	%rd116, %rd2, %rd115;
	ld.global.u32 	%r211, [%rd116];
	add.s32 	%r212, %r211, %r209;
	st.global.u32 	[%rd116], %r212;
	ld.global.u32 	%r213, [%rd114+4];
	mul.wide.s32 	%rd117, %r72, 4;
	add.s64 	%rd118, %rd116, %rd117;
	ld.global.u32 	%r214, [%rd118];
	add.s32 	%r215, %r214, %r213;
	st.global.u32 	[%rd118], %r215;
	ld.global.u32 	%r216, [%rd114+8];
	add.s64 	%rd119, %rd118, %rd117;
	ld.global.u32 	%r217, [%rd119];
	add.s32 	%r218, %r217, %r216;
	st.global.u32 	[%rd119], %r218;
	ld.global.u32 	%r219, [%rd114+12];
	add.s64 	%rd120, %rd119, %rd117;
	ld.global.u32 	%r220, [%rd120];
	add.s32 	%r221, %r220, %r219;
	st.global.u32 	[%rd120], %r221;
	ld.global.u32 	%r222, [%rd114+16];
	add.s64 	%rd121, %rd120, %rd117;
	ld.global.u32 	%r223, [%rd121];
	add.s32 	%r224, %r223, %r222;
	st.global.u32 	[%rd121], %r224;
	ld.global.u32 	%r225, [%rd114+20];
	add.s64 	%rd122, %rd121, %rd117;
	ld.global.u32 	%r226, [%rd122];
	add.s32 	%r227, %r226, %r225;
	st.global.u32 	[%rd122], %r227;
	ld.global.u32 	%r228, [%rd114+24];
	add.s64 	%rd123, %rd122, %rd117;
	ld.global.u32 	%r229, [%rd123];
	add.s32 	%r230, %r229, %r228;
	st.global.u32 	[%rd123], %r230;
	ld.global.u32 	%r231, [%rd114+28];
	add.s64 	%rd124, %rd123, %rd117;
	ld.global.u32 	%r232, [%rd124];
	add.s32 	%r233, %r232, %r231;
	st.global.u32 	[%rd124], %r233;
	add.s32 	%r286, %r286, 8;
	setp.eq.s32 	%p85, %r286, %r11;
	mov.u32 	%r267, %r11;
	@%p85 bra 	$L__BB0_4;
	bra.uni 	$L__BB0_78;
$L__BB0_79:
	mov.u32 	%r263, %ntid.x;
	mov.u32 	%r264, %nctaid.x;
	mad.lo.s32 	%r265, %r263, %r264, %r265;
	setp.lt.s32 	%p92, %r265, %r72;
	@%p92 bra 	$L__BB0_2;
$L__BB0_80:
	ret;

}
.func  (.param .b64 func_retval0) __internal_accurate_pow(
	.param .b64 __internal_accurate_pow_param_0,
	.param .b64 __internal_accurate_pow_param_1
)
{
	.reg .pred 	%p<8>;
	.reg .b32 	%r<49>;
	.reg .b32 	%f<3>;
	.reg .b64 	%fd<109>;

	ld.param.f64 	%fd10, [__internal_accurate_pow_param_0];
	ld.param.f64 	%fd11, [__internal_accurate_pow_param_1];
	{
	.reg .b32 %temp; 
	mov.b64 	{%temp, %r46}, %fd10;
	}
	{
	.reg .b32 %temp; 
	mov.b64 	{%r45, %temp}, %fd10;
	}
	shr.u32 	%r47, %r46, 20;
	setp.gt.u32 	%p1, %r46, 1048575;
	@%p1 bra 	$L__BB1_2;
	mul.f64 	%fd12, %fd10, 0d4350000000000000;
	{
	.reg .b32 %temp; 
	mov.b64 	{%temp, %r46}, %fd12;
	}
	{
	.reg .b32 %temp; 
	mov.b64 	{%r45, %temp}, %fd12;
	}
	shr.u32 	%r16, %r46, 20;
	add.s32 	%r47, %r16, -54;
$L__BB1_2:
	add.s32 	%r48, %r47, -1023;
	and.b32  	%r17, %r46, -2146435073;
	or.b32  	%r18, %r17, 1072693248;
	mov.b64 	%fd107, {%r45, %r18};
	setp.lt.u32 	%p2, %r18, 1073127583;
	@%p2 bra 	$L__BB1_4;
	{
	.reg .b32 %temp; 
	mov.b64 	{%r19, %temp}, %fd107;
	}
	{
	.reg .b32 %temp; 
	mov.b64 	{%temp, %r20}, %fd107;
	}
	add.s32 	%r21, %r20, -1048576;
	mov.b64 	%fd107, {%r19, %r21};
	add.s32 	%r48, %r47, -1022;
$L__BB1_4:
	add.f64 	%fd13, %fd107, 0dBFF0000000000000;
	add.f64 	%fd14, %fd107, 0d3FF0000000000000;
	rcp.approx.ftz.f64 	%fd15, %fd14;
	neg.f64 	%fd16, %fd14;
	fma.rn.f64 	%fd17, %fd16, %fd15, 0d3FF0000000000000;
	fma.rn.f64 	%fd18, %fd17, %fd17, %fd17;
	fma.rn.f64 	%fd19, %fd18, %fd15, %fd15;
	mul.f64 	%fd20, %fd13, %fd19;
	fma.rn.f64 	%fd21, %fd13, %fd19, %fd20;
	mul.f64 	%fd22, %fd21, %fd21;
	fma.rn.f64 	%fd23, %fd22, 0d3EB0F5FF7D2CAFE2, 0d3ED0F5D241AD3B5A;
	fma.rn.f64 	%fd24, %fd23, %fd22, 0d3EF3B20A75488A3F;
	fma.rn.f64 	%fd25, %fd24, %fd22, 0d3F1745CDE4FAECD5;
	fma.rn.f64 	%fd26, %fd25, %fd22, 0d3F3C71C7258A578B;
	fma.rn.f64 	%fd27, %fd26, %fd22, 0d3F6249249242B910;
	fma.rn.f64 	%fd28, %fd27, %fd22, 0d3F89999999999DFB;
	sub.f64 	%fd29, %fd13, %fd21;
	add.f64 	%fd30, %fd29, %fd29;
	neg.f64 	%fd31, %fd21;
	fma.rn.f64 	%fd32, %fd31, %fd13, %fd30;
	mul.f64 	%fd33, %fd19, %fd32;
	fma.rn.f64 	%fd34, %fd22, %fd28, 0d3FB5555555555555;
	mov.f64 	%fd35, 0d3FB5555555555555;
	sub.f64 	%fd36, %fd35, %fd34;
	fma.rn.f64 	%fd37, %fd22, %fd28, %fd36;
	add.f64 	%fd38, %fd37, 0dBC46A4CB00B9E7B0;
	add.f64 	%fd39, %fd34, %fd38;
	sub.f64 	%fd40, %fd34, %fd39;
	add.f64 	%fd41, %fd38, %fd40;
	mul.rn.f64 	%fd42, %fd21, %fd21;
	neg.f64 	%fd43, %fd42;
	fma.rn.f64 	%fd44, %fd21, %fd21, %fd43;
	{
	.reg .b32 %temp; 
	mov.b64 	{%r22, %temp}, %fd33;
	}
	{
	.reg .b32 %temp; 
	mov.b64 	{%temp, %r23}, %fd33;
	}
	add.s32 	%r24, %r23, 1048576;
	mov.b64 	%fd45, {%r22, %r24};
	fma.rn.f64 	%fd46, %fd21, %fd45, %fd44;
	mul.rn.f64 	%fd47, %fd42, %fd21;
	neg.f64 	%fd48, %fd47;
	fma.rn.f64 	%fd49, %fd42, %fd21, %fd48;
	fma.rn.f64 	%fd50, %fd42, %fd33, %fd49;
	fma.rn.f64 	%fd51, %fd46, %fd21, %fd50;
	mul.rn.f64 	%fd52, %fd39, %fd47;
	neg.f64 	%fd53, %fd52;
	fma.rn.f64 	%fd54, %fd39, %fd47, %fd53;
	fma.rn.f64 	%fd55, %fd39, %fd51, %fd54;
	fma.rn.f64 	%fd56, %fd41, %fd47, %fd55;
	add.f64 	%fd57, %fd52, %fd56;
	sub.f64 	%fd58, %fd52, %fd57;
	add.f64 	%fd59, %fd56, %fd58;
	add.f64 	%fd60, %fd21, %fd57;
	sub.f64 	%fd61, %fd21, %fd60;
	add.f64 	%fd62, %fd57, %fd61;
	add.f64 	%fd63, %fd59, %fd62;
	add.f64 	%fd64, %fd33, %fd63;
	add.f64 	%fd65, %fd60, %fd64;
	sub.f64 	%fd66, %fd60, %fd65;
	add.f64 	%fd67, %fd64, %fd66;
	xor.b32  	%r25, %r48, -2147483648;
	mov.b32 	%r26, 1127219200;
	mov.b64 	%fd68, {%r25, %r26};
	mov.b32 	%r27, -2147483648;
	mov.b64 	%fd69, {%r27, %r26};
	sub.f64 	%fd70, %fd68, %fd69;
	fma.rn.f64 	%fd71, %fd70, 0d3FE62E42FEFA39EF, %fd65;
	fma.rn.f64 	%fd72, %fd70, 0dBFE62E42FEFA39EF, %fd71;
	sub.f64 	%fd73, %fd72, %fd65;
	sub.f64 	%fd74, %fd67, %fd73;
	fma.rn.f64 	%fd75, %fd70, 0d3C7ABC9E3B39803F, %fd74;
	add.f64 	%fd76, %fd71, %fd75;
	sub.f64 	%fd77, %fd71, %fd76;
	add.f64 	%fd78, %fd75, %fd77;
	{
	.reg .b32 %temp; 
	mov.b64 	{%temp, %r28}, %fd11;
	}
	{
	.reg .b32 %temp; 
	mov.b64 	{%r29, %temp}, %fd11;
	}
	shl.b32 	%r30, %r28, 1;
	setp.gt.u32 	%p3, %r30, -33554433;
	and.b32  	%r31, %r28, -15728641;
	selp.b32 	%r32, %r31, %r28, %p3;
	mov.b64 	%fd79, {%r29, %r32};
	mul.rn.f64 	%fd80, %fd76, %fd79;
	neg.f64 	%fd81, %fd80;
	fma.rn.f64 	%fd82, %fd76, %fd79, %fd81;
	fma.rn.f64 	%fd83, %fd78, %fd79, %fd82;
	add.f64 	%fd4, %fd80, %fd83;
	sub.f64 	%fd84, %fd80, %fd4;
	add.f64 	%fd5, %fd83, %fd84;
	fma.rn.f64 	%fd85, %fd4, 0d3FF71547652B82FE, 0d4338000000000000;
	{
	.reg .b32 %temp; 
	mov.b64 	{%r13, %temp}, %fd85;
	}
	mov.f64 	%fd86, 0dC338000000000000;
	add.rn.f64 	%fd87, %fd85, %fd86;
	fma.rn.f64 	%fd88, %fd87, 0dBFE62E42FEFA39EF, %fd4;
	fma.rn.f64 	%fd89, %fd87, 0dBC7ABC9E3B39803F, %fd88;
	fma.rn.f64 	%fd90, %fd89, 0d3E5ADE1569CE2BDF, 0d3E928AF3FCA213EA;
	fma.rn.f64 	%fd91, %fd90, %fd89, 0d3EC71DEE62401315;
	fma.rn.f64 	%fd92, %fd91, %fd89, 0d3EFA01997C89EB71;
	fma.rn.f64 	%fd93, %fd92, %fd89, 0d3F2A01A014761F65;
	fma.rn.f64 	%fd94, %fd93, %fd89, 0d3F56C16C1852B7AF;
	fma.rn.f64 	%fd95, %fd94, %fd89, 0d3F81111111122322;
	fma.rn.f64 	%fd96, %fd95, %fd89, 0d3FA55555555502A1;
	fma.rn.f64 	%fd97, %fd96, %fd89, 0d3FC5555555555511;
	fma.rn.f64 	%fd98, %fd97, %fd89, 0d3FE000000000000B;
	fma.rn.f64 	%fd99, %fd98, %fd89, 0d3FF0000000000000;
	fma.rn.f64 	%fd100, %fd99, %fd89, 0d3FF0000000000000;
	{
	.reg .b32 %temp; 
	mov.b64 	{%r14, %temp}, %fd100;
	}
	{
	.reg .b32 %temp; 
	mov.b64 	{%temp, %r15}, %fd100;
	}
	shl.b32 	%r33, %r13, 20;
	add.s32 	%r34, %r33, %r15;
	mov.b64 	%fd108, {%r14, %r34};
	{
	.reg .b32 %temp; 
	mov.b64 	{%temp, %r35}, %fd4;
	}
	mov.b32 	%f2, %r35;
	abs.f32 	%f1, %f2;
	setp.lt.f32 	%p4, %f1, 0f4086232B;
	@%p4 bra 	$L__BB1_7;
	setp.lt.f64 	%p5, %fd4, 0d0000000000000000;
	add.f64 	%fd101, %fd4, 0d7FF0000000000000;
	selp.f64 	%fd108, 0d0000000000000000, %fd101, %p5;
	setp.geu.f32 	%p6, %f1, 0f40874800;
	@%p6 bra 	$L__BB1_7;
	shr.u32 	%r36, %r13, 31;
	add.s32 	%r37, %r13, %r36;
	shr.s32 	%r38, %r37, 1;
	shl.b32 	%r39, %r38, 20;
	add.s32 	%r40, %r15, %r39;
	mov.b64 	%fd102, {%r14, %r40};
	sub.s32 	%r41, %r13, %r38;
	shl.b32 	%r42, %r41, 20;
	add.s32 	%r43, %r42, 1072693248;
	mov.b32 	%r44, 0;
	mov.b64 	%fd103, {%r44, %r43};
	mul.f64 	%fd108, %fd103, %fd102;
$L__BB1_7:
	abs.f64 	%fd104, %fd108;
	setp.eq.f64 	%p7, %fd104, 0d7FF0000000000000;
	fma.rn.f64 	%fd105, %fd108, %fd5, %fd108;
	selp.f64 	%fd106, %fd108, %fd105, %p7;
	st.param.f64 	[func_retval0], %fd106;
	ret;

}


// ===== COMPILED SASS (sm_100) =====

	.target	sm_100

	.elftype	@"ET_EXEC"


//--------------------- .note.nv.tkinfo           --------------------------
	.section	.note.nv.tkinfo,"",@"SHT_NOTE"
	.sectionflags	@"SHF_NOTE_NV_TKINFO"
	.tkinfo
        /*0018*/ 	.word	0x00000002
        /*0030*/ 	.string	""
        /*0030*/ 	.string	"ptxas"
        /*0030*/ 	.string	"Cuda compilation tools, release 13.0, V13.0.88"
        /*0030*/ 	.string	"Build cuda_13.0.r13.0/compiler.36424714_0"
        /*0030*/ 	.string	"-arch sm_100 -m 64 "



//--------------------- .note.nv.cuinfo           --------------------------
	.section	.note.nv.cuinfo,"",@"SHT_NOTE"
	.sectionflags	@"SHF_NOTE_NV_CUINFO"
        /*0018*/ 	.short	0x0002
        /*001a*/ 	.short	0x0064
        /*001c*/ 	.short	0x0082
	.zero		2


//--------------------- .nv.info                  --------------------------
	.section	.nv.info,"",@"SHT_CUDA_INFO"
	.align	4


	//----- nvinfo : EIATTR_REGCOUNT
	.align		4
        /*0000*/ 	.byte	0x04, 0x2f
        /*0002*/ 	.short	(.L_10 - .L_9)
	.align		4
.L_9:
        /*0004*/ 	.word	index@(_Z9GillespiePiiPdiS_ddiP17curandStateMtgp32)
        /*0008*/ 	.word	0x00000038


	//----- nvinfo : EIATTR_FRAME_SIZE
	.align		4
.L_10:
        /*000c*/ 	.byte	0x04, 0x11
        /*000e*/ 	.short	(.L_12 - .L_11)
	.align		4
.L_11:
        /*0010*/ 	.word	index@($_Z9GillespiePiiPdiS_ddiP17curandStateMtgp32$__internal_accurate_pow)
        /*0014*/ 	.word	0x00000000


	//----- nvinfo : EIATTR_FRAME_SIZE
	.align		4
.L_12:
        /*0018*/ 	.byte	0x04, 0x11
        /*001a*/ 	.short	(.L_14 - .L_13)
	.align		4
.L_13:
        /*001c*/ 	.word	index@($__internal_0_$__cuda_sm20_div_rn_f64_full)
        /*0020*/ 	.word	0x00000000


	//----- nvinfo : EIATTR_FRAME_SIZE
	.align		4
.L_14:
        /*0024*/ 	.byte	0x04, 0x11
        /*0026*/ 	.short	(.L_16 - .L_15)
	.align		4
.L_15:
        /*0028*/ 	.word	index@(_Z9GillespiePiiPdiS_ddiP17curandStateMtgp32)
        /*002c*/ 	.word	0x00000000


	//----- nvinfo : EIATTR_MIN_STACK_SIZE
	.align		4
.L_16:
        /*0030*/ 	.byte	0x04, 0x12
        /*0032*/ 	.short	(.L_18 - .L_17)
	.align		4
.L_17:
        /*0034*/ 	.word	index@(_Z9GillespiePiiPdiS_ddiP17curandStateMtgp32)
        /*0038*/ 	.word	0x00000000
.L_18:


//--------------------- .nv.compat                --------------------------
	.section	.nv.compat,"",@"SHT_CUDA_COMPAT_INFO"
	.align	4
        /*0000*/ 	.byte	0x02, 0x09, 0x00, 0x00, 0x02, 0x02, 0x01, 0x00, 0x02, 0x05, 0x05, 0x00, 0x03, 0x07, 0x01, 0x01
        /*0010*/ 	.byte	0x02, 0x03, 0x00, 0x00, 0x02, 0x06, 0x01, 0x00, 0x04, 0x0b, 0x08, 0x00, 0x01, 0x00, 0x00, 0x00
        /*0020*/ 	.byte	0x00, 0x00, 0x00, 0x00


//--------------------- .nv.info._Z9GillespiePiiPdiS_ddiP17curandStateMtgp32 --------------------------
	.section	.nv.info._Z9GillespiePiiPdiS_ddiP17curandStateMtgp32,"",@"SHT_CUDA_INFO"
	.sectionflags	@""
	.align	4


	//----- nvinfo : EIATTR_CUDA_API_VERSION
	.align		4
        /*0000*/ 	.byte	0x04, 0x37
        /*0002*/ 	.short	(.L_20 - .L_19)
.L_19:
        /*0004*/ 	.word	0x00000082


	//----- nvinfo : EIATTR_KPARAM_INFO
	.align		4
.L_20:
        /*0008*/ 	.byte	0x04, 0x17
        /*000a*/ 	.short	(.L_22 - .L_21)
.L_21:
        /*000c*/ 	.word	0x00000000
        /*0010*/ 	.short	0x0008
        /*0012*/ 	.short	0x0040
        /*0014*/ 	.byte	0x00, 0xf5, 0x21, 0x00


	//----- nvinfo : EIATTR_KPARAM_INFO
	.align		4
.L_22:
        /*0018*/ 	.byte	0x04, 0x17
        /*001a*/ 	.short	(.L_24 - .L_23)
.L_23:
        /*001c*/ 	.word	0x00000000
        /*0020*/ 	.short	0x0007
        /*0022*/ 	.short	0x0038
        /*0024*/ 	.byte	0x00, 0xf0, 0x11, 0x00


	//----- nvinfo : EIATTR_KPARAM_INFO
	.align		4
.L_24:
        /*0028*/ 	.byte	0x04, 0x17
        /*002a*/ 	.short	(.L_26 - .L_25)
.L_25:
        /*002c*/ 	.word	0x00000000
        /*0030*/ 	.short	0x0006
        /*0032*/ 	.short	0x0030
        /*0034*/ 	.byte	0x00, 0xf0, 0x21, 0x00


	//----- nvinfo : EIATTR_KPARAM_INFO
	.align		4
.L_26:
        /*0038*/ 	.byte	0x04, 0x17
        /*003a*/ 	.short	(.L_28 - .L_27)
.L_27:
        /*003c*/ 	.word	0x00000000
        /*0040*/ 	.short	0x0005
        /*0042*/ 	.short	0x0028
        /*0044*/ 	.byte	0x00, 0xf0, 0x21, 0x00


	//----- nvinfo : EIATTR_KPARAM_INFO
	.align		4
.L_28:
        /*0048*/ 	.byte	0x04, 0x17
        /*004a*/ 	.short	(.L_30 - .L_29)
.L_29:
        /*004c*/ 	.word	0x00000000
        /*0050*/ 	.short	0x0004
        /*0052*/ 	.short	0x0020
        /*0054*/ 	.byte	0x00, 0xf5, 0x21, 0x00


	//----- nvinfo : EIATTR_KPARAM_INFO
	.align		4
.L_30:
        /*0058*/ 	.byte	0x04, 0x17
        /*005a*/ 	.short	(.L_32 - .L_31)
.L_31:
        /*005c*/ 	.word	0x00000000
        /*0060*/ 	.short	0x0003
        /*0062*/ 	.short	0x0018
        /*0064*/ 	.byte	0x00, 0xf0, 0x11, 0x00


	//----- nvinfo : EIATTR_KPARAM_INFO
	.align		4
.L_32:
        /*0068*/ 	.byte	0x04, 0x17
        /*006a*/ 	.short	(.L_34 - .L_33)
.L_33:
        /*006c*/ 	.word	0x00000000
        /*0070*/ 	.short	0x0002
        /*0072*/ 	.short	0x0010
        /*0074*/ 	.byte	0x00, 0xf5, 0x21, 0x00


	//----- nvinfo : EIATTR_KPARAM_INFO
	.align		4
.L_34:
        /*0078*/ 	.byte	0x04, 0x17
        /*007a*/ 	.short	(.L_36 - .L_35)
.L_35:
        /*007c*/ 	.word	0x00000000
        /*0080*/ 	.short	0x0001
        /*0082*/ 	.short	0x0008
        /*0084*/ 	.byte	0x00, 0xf0, 0x11, 0x00


	//----- nvinfo : EIATTR_KPARAM_INFO
	.align		4
.L_36:
        /*0088*/ 	.byte	0x04, 0x17
        /*008a*/ 	.short	(.L_38 - .L_37)
.L_37:
        /*008c*/ 	.word	0x00000000
        /*0090*/ 	.short	0x0000
        /*0092*/ 	.short	0x0000
        /*0094*/ 	.byte	0x00, 0xf5, 0x21, 0x00


	//----- nvinfo : EIATTR_SPARSE_MMA_MASK
	.align		4
.L_38:
        /*0098*/ 	.byte	0x03, 0x50
        /*009a*/ 	.short	0x0000


	//----- nvinfo : EIATTR_MAXREG_COUNT
	.align		4
        /*009c*/ 	.byte	0x03, 0x1b
        /*009e*/ 	.short	0x00ff


	//----- nvinfo : EIATTR_NUM_BARRIERS
	.align		4
        /*00a0*/ 	.byte	0x02, 0x4c
        /*00a2*/ 	.byte	0x01
	.zero		1


	//----- nvinfo : EIATTR_EXTERNS
	.align		4
        /*00a4*/ 	.byte	0x04, 0x0f
        /*00a6*/ 	.short	(.L_40 - .L_39)


	//   ....[0]....
	.align		4
.L_39:
        /*00a8*/ 	.word	index@(malloc)


	//----- nvinfo : EIATTR_MERCURY_ISA_VERSION
	.align		4
.L_40:
        /*00ac*/ 	.byte	0x03, 0x5f
        /*00ae*/ 	.short	0x0101


	//----- nvinfo : EIATTR_VRC_CTA_INIT_COUNT
	.align		4
        /*00b0*/ 	.byte	0x02, 0x4a
	.zero		1
	.zero		1


	//----- nvinfo : EIATTR_SYSCALL_OFFSETS
	.align		4
        /*00b4*/ 	.byte	0x04, 0x46
        /*00b6*/ 	.short	(.L_42 - .L_41)


	//   ....[0]....
.L_41:
        /*00b8*/ 	.word	0x000000b0


	//----- nvinfo : EIATTR_EXIT_INSTR_OFFSETS
	.align		4
.L_42:
        /*00bc*/ 	.byte	0x04, 0x1c
        /*00be*/ 	.short	(.L_44 - .L_43)


	//   ....[0]....
.L_43:
        /*00c0*/ 	.word	0x00000120


	//   ....[1]....
        /*00c4*/ 	.word	0x00004130


	//----- nvinfo : EIATTR_CRS_STACK_SIZE
	.align		4
.L_44:
        /*00c8*/ 	.byte	0x04, 0x1e
        /*00ca*/ 	.short	(.L_46 - .L_45)
.L_45:
        /*00cc*/ 	.word	0x00000000


	//----- nvinfo : EIATTR_CBANK_PARAM_SIZE
	.align		4
.L_46:
        /*00d0*/ 	.byte	0x03, 0x19
        /*00d2*/ 	.short	0x0048


	//----- nvinfo : EIATTR_PARAM_CBANK
	.align		4
        /*00d4*/ 	.byte	0x04, 0x0a
        /*00d6*/ 	.short	(.L_48 - .L_47)
	.align		4
.L_47:
        /*00d8*/ 	.word	index@(.nv.constant0._Z9GillespiePiiPdiS_ddiP17curandStateMtgp32)
        /*00dc*/ 	.short	0x0380
        /*00de*/ 	.short	0x0048


	//----- nvinfo : EIATTR_SW_WAR
	.align		4
.L_48:
        /*00e0*/ 	.byte	0x04, 0x36
        /*00e2*/ 	.short	(.L_50 - .L_49)
.L_49:
        /*00e4*/ 	.word	0x00000008
.L_50:


//--------------------- .nv.callgraph             --------------------------
	.section	.nv.callgraph,"",@"SHT_CUDA_CALLGRAPH"
	.align	4
	.sectionentsize	8
	.align		4
        /*0000*/ 	.word	0x00000000
	.align		4
        /*0004*/ 	.word	0xffffffff
	.align		4
        /*0008*/ 	.word	index@(_Z9GillespiePiiPdiS_ddiP17curandStateMtgp32)
	.align		4
        /*000c*/ 	.word	index@(malloc)
	.align		4
        /*0010*/ 	.word	0x00000000
	.align		4
        /*0014*/ 	.word	0xfffffffe
	.align		4
        /*0018*/ 	.word	0x00000000
	.align		4
        /*001c*/ 	.word	0xfffffffd
	.align		4
        /*0020*/ 	.word	0x00000000
	.align		4
        /*0024*/ 	.word	0xfffffffc


//--------------------- .nv.constant4             --------------------------
	.section	.nv.constant4,"a",@progbits
	.align	8
	.align		8
.nv.constant4:
        /*0000*/ 	.dword	malloc
	.align		8
        /*0008*/ 	.dword	precalc_xorwow_matrix
	.align		8
        /*0010*/ 	.dword	precalc_xorwow_offset_matrix
	.align		8
        /*0018*/ 	.dword	mrg32k3aM1
	.align		8
        /*0020*/ 	.dword	mrg32k3aM2
	.align		8
        /*0028*/ 	.dword	mrg32k3aM1SubSeq
	.align		8
        /*0030*/ 	.dword	mrg32k3aM2SubSeq
	.align		8
        /*0038*/ 	.dword	mrg32k3aM1Seq
	.align		8
        /*0040*/ 	.dword	mrg32k3aM2Seq


//--------------------- .nv.constant3             --------------------------
	.section	.nv.constant3,"a",@progbits
	.align	8
.nv.constant3:
	.type		__cr_lgamma_table,@object
	.size		__cr_lgamma_table,(.L_8 - __cr_lgamma_table)
__cr_lgamma_table:
        /*0000*/ 	.byte	0x00, 0x00, 0x00, 0x00, 0x00, 0x00, 0x00, 0x00, 0x00, 0x00, 0x00, 0x00, 0x00, 0x00, 0x00, 0x00
        /*0010*/ 	.byte	0xef, 0x39, 0xfa, 0xfe, 0x42, 0x2e, 0xe6, 0x3f, 0x02, 0x20, 0x2a, 0xfa, 0x0b, 0xab, 0xfc, 0x3f
        /*0020*/ 	.byte	0xf9, 0x2c, 0x92, 0x7c, 0xa7, 0x6c, 0x09, 0x40, 0xc9, 0x79, 0x44, 0x3c, 0x64, 0x26, 0x13, 0x40
        /*0030*/ 	.byte	0xca, 0x01, 0xcf, 0x3a, 0x27, 0x51, 0x1a, 0x40, 0x30, 0xcc, 0x2d, 0xf3, 0xe1, 0x0c, 0x21, 0x40
        /*0040*/ 	.byte	0x0d, 0xb7, 0xfc, 0x82, 0x8e, 0x35, 0x25, 0x40
.L_8:


//--------------------- .text._Z9GillespiePiiPdiS_ddiP17curandStateMtgp32 --------------------------
	.section	.text._Z9GillespiePiiPdiS_ddiP17curandStateMtgp32,"ax",@progbits
	.align	128
        .global         _Z9GillespiePiiPdiS_ddiP17curandStateMtgp32
        .type           _Z9GillespiePiiPdiS_ddiP17curandStateMtgp32,@function
        .size           _Z9GillespiePiiPdiS_ddiP17curandStateMtgp32,(.L_x_58 - _Z9GillespiePiiPdiS_ddiP17curandStateMtgp32)
        .other          _Z9GillespiePiiPdiS_ddiP17curandStateMtgp32,@"STO_CUDA_ENTRY STV_DEFAULT"
_Z9GillespiePiiPdiS_ddiP17curandStateMtgp32:
.text._Z9GillespiePiiPdiS_ddiP17curandStateMtgp32:
[----:B------:R-:W0:Y:S01]  /*0000*/  LDC R1, c[0x0][0x37c] ;  /* 0x0000df00ff017b82 */ /* 0x000e220000000800 */
[----:B------:R-:W1:Y:S01]  /*0010*/  LDCU UR4, c[0x0][0x398] ;  /* 0x00007300ff0477ac */ /* 0x000e620008000800 */
[----:B------:R-:W-:-:S06]  /*0020*/  MOV R0, 0x0 ;  /* 0x0000000000007802 */ /* 0x000fcc0000000f00 */
[----:B------:R2:W3:Y:S01]  /*0030*/  LDC.64 R2, c[0x4][R0] ;  /* 0x0100000000027b82 */ /* 0x0004e20000000a00 */
[----:B-1----:R-:W-:-:S06]  /*0040*/  UIMAD.WIDE UR4, UR4, 0x8, URZ ;  /* 0x00000008040478a5 */ /* 0x002fcc000f8e02ff */
[----:B------:R-:W-:Y:S02]  /*0050*/  IMAD.U32 R7, RZ, RZ, UR5 ;  /* 0x00000005ff077e24 */ /* 0x000fe4000f8e00ff */
[----:B------:R-:W-:Y:S02]  /*0060*/  IMAD.U32 R5, RZ, RZ, UR5 ;  /* 0x00000005ff057e24 */ /* 0x000fe4000f8e00ff */
[----:B------:R-:W-:Y:S02]  /*0070*/  IMAD.U32 R4, RZ, RZ, UR4 ;  /* 0x00000004ff047e24 */ /* 0x000fe4000f8e00ff */
[----:B------:R-:W-:Y:S02]  /*0080*/  IMAD.U32 R6, RZ, RZ, UR4 ;  /* 0x00000004ff067e24 */ /* 0x000fe4000f8e00ff */
[----:B--2---:R-:W-:-:S07]  /*0090*/  IMAD.MOV.U32 R5, RZ, RZ, R7 ;  /* 0x000000ffff057224 */ /* 0x004fce00078e0007 */
[----:B------:R-:W-:-:S07]  /*00a0*/  LEPC R20, `(.L_x_0) ;  /* 0x000000001014794e */ /* 0x000fce0000000000 */
[----:B0--3--:R-:W-:Y:S05]  /*00b0*/  CALL.ABS.NOINC R2 ;  /* 0x0000000002007343 */ /* 0x009fea0003c00000 */
.L_x_0:
[----:B------:R-:W0:Y:S01]  /*00c0*/  S2R R7, SR_CTAID.X ;  /* 0x0000000000077919 */ /* 0x000e220000002500 */
[----:B------:R-:W0:Y:S01]  /*00d0*/  LDC R0, c[0x0][0x360] ;  /* 0x0000d800ff007b82 */ /* 0x000e220000000800 */
[----:B------:R-:W1:Y:S01]  /*00e0*/  LDCU UR4, c[0x0][0x3b8] ;  /* 0x00007700ff0477ac */ /* 0x000e620008000800 */
[----:B------:R-:W0:Y:S02]  /*00f0*/  S2R R3, SR_TID.X ;  /* 0x0000000000037919 */ /* 0x000e240000002100 */
[----:B0-----:R-:W-:-:S05]  /*0100*/  IMAD R2, R7, R0, R3 ;  /* 0x0000000007027224 */ /* 0x001fca00078e0203 */
[----:B-1----:R-:W-:-:S13]  /*0110*/  ISETP.GE.AND P0, PT, R2, UR4, PT ;  /* 0x0000000402007c0c */ /* 0x002fda000bf06270 */
[----:B------:R-:W-:Y:S05]  /*0120*/  @P0 EXIT ;  /* 0x000000000000094d */ /* 0x000fea0003800000 */
[----:B------:R-:W0:Y:S01]  /*0130*/  S2R R8, SR_TID.Y ;  /* 0x0000000000087919 */ /* 0x000e220000002200 */
[----:B------:R-:W1:Y:S01]  /*0140*/  LDCU UR4, c[0x0][0x368] ;  /* 0x00006d00ff0477ac */ /* 0x000e620008000800 */
[----:B------:R-:W2:Y:S01]  /*0150*/  LDC.64 R22, c[0x0][0x3c0] ;  /* 0x0000f000ff167b82 */ /* 0x000ea20000000a00 */
[----:B------:R-:W3:Y:S01]  /*0160*/  S2R R6, SR_TID.Z ;  /* 0x0000000000067919 */ /* 0x000ee20000002300 */
[----:B------:R-:W1:Y:S06]  /*0170*/  LDCU UR5, c[0x0][0x364] ;  /* 0x00006c80ff0577ac */ /* 0x000e6c0008000800 */
[----:B------:R-:W4:Y:S08]  /*0180*/  LDC R9, c[0x0][0x398] ;  /* 0x0000e600ff097b82 */ /* 0x000f300000000800 */
[----:B------:R-:W5:Y:S01]  /*0190*/  LDC R11, c[0x0][0x388] ;  /* 0x0000e200ff0b7b82 */ /* 0x000f620000000800 */
[----:B-1----:R-:W-:-:S07]  /*01a0*/  UIMAD UR4, UR4, UR5, URZ ;  /* 0x00000005040472a4 */ /* 0x002fce000f8e02ff */
[----:B------:R-:W1:Y:S01]  /*01b0*/  LDC.64 R24, c[0x0][0x358] ;  /* 0x0000d600ff187b82 */ /* 0x000e620000000a00 */
[----:B--2---:R-:W-:-:S04]  /*01c0*/  IMAD.WIDE.U32 R22, R7, 0x1010, R22 ;  /* 0x0000101007167825 */ /* 0x004fc800078e0016 */
[----:B0-----:R-:W-:Y:S01]  /*01d0*/  IMAD R3, R0, R8, R3 ;  /* 0x0000000800037224 */ /* 0x001fe200078e0203 */
[----:B----4-:R-:W-:-:S03]  /*01e0*/  LOP3.LUT R7, R9, 0x7ffffff0, RZ, 0xc0, !PT ;  /* 0x7ffffff009077812 */ /* 0x010fc600078ec0ff */
[----:B---3--:R-:W-:Y:S01]  /*01f0*/  IMAD R3, R6, UR4, R3 ;  /* 0x0000000406037c24 */ /* 0x008fe2000f8e0203 */
[C---:B------:R-:W-:Y:S02]  /*0200*/  LOP3.LUT R6, R9.reuse, 0xf, RZ, 0xc0, !PT ;  /* 0x0000000f09067812 */ /* 0x040fe400078ec0ff */
[----:B------:R-:W-:Y:S02]  /*0210*/  LOP3.LUT R8, R9, 0x3, RZ, 0xc0, !PT ;  /* 0x0000000309087812 */ /* 0x000fe400078ec0ff */
[C---:B-----5:R-:W-:Y:S02]  /*0220*/  LOP3.LUT R9, R11.reuse, 0x1, RZ, 0xc0, !PT ;  /* 0x000000010b097812 */ /* 0x060fe400078ec0ff */
[C---:B------:R-:W-:Y:S02]  /*0230*/  LOP3.LUT R10, R11.reuse, 0x7ffffffe, RZ, 0xc0, !PT ;  /* 0x7ffffffe0b0a7812 */ /* 0x040fe400078ec0ff */
[----:B------:R-:W-:-:S07]  /*0240*/  LOP3.LUT R11, R11, 0x7ffffff8, RZ, 0xc0, !PT ;  /* 0x7ffffff80b0b7812 */ /* 0x000fce00078ec0ff */
.L_x_49:
[----:B------:R-:W0:Y:S01]  /*0250*/  LDC.64 R12, c[0x0][0x3b0] ;  /* 0x0000ec00ff0c7b82 */ /* 0x000e220000000a00 */
[----:B------:R-:W0:Y:S02]  /*0260*/  LDCU.64 UR4, c[0x0][0x3a8] ;  /* 0x00007500ff0477ac */ /* 0x000e240008000a00 */
[----:B0-----:R-:W-:-:S14]  /*0270*/  DSETP.LEU.AND P0, PT, R12, UR4, PT ;  /* 0x000000040c007e2a */ /* 0x001fdc000bf0b000 */
[----:B-12-4-:R-:W-:Y:S05]  /*0280*/  @P0 BRA `(.L_x_1) ;  /* 0x0000003c00900947 */ /* 0x016fea0003800000 */
[----:B------:R-:W0:Y:S01]  /*0290*/  LDCU.64 UR4, c[0x0][0x3a8] ;  /* 0x00007500ff0477ac */ /* 0x000e220008000a00 */
[----:B------:R-:W-:Y:S01]  /*02a0*/  BSSY B0, `(.L_x_1) ;  /* 0x00003e2000007945 */ /* 0x000fe20003800000 */
[----:B0-----:R-:W-:Y:S02]  /*02b0*/  IMAD.U32 R20, RZ, RZ, UR4 ;  /* 0x00000004ff147e24 */ /* 0x001fe4000f8e00ff */
[----:B------:R-:W-:-:S07]  /*02c0*/  IMAD.U32 R21, RZ, RZ, UR5 ;  /* 0x00000005ff157e24 */ /* 0x000fce000f8e00ff */
.L_x_48:
[----:B------:R-:W0:Y:S01]  /*02d0*/  LDCU UR4, c[0x0][0x398] ;  /* 0x00007300ff0477ac */ /* 0x000e220008000800 */
[----:B-1-3--:R-:W-:Y:S01]  /*02e0*/  CS2R R18, SRZ ;  /* 0x0000000000127805 */ /* 0x00afe2000001ff00 */
[----:B0-----:R-:W-:-:S05]  /*02f0*/  IMAD.U32 R0, RZ, RZ, UR4 ;  /* 0x00000004ff007e24 */ /* 0x001fca000f8e00ff */
[----:B------:R-:W-:-:S13]  /*0300*/  ISETP.GE.AND P0, PT, R0, 0x1, PT ;  /* 0x000000010000780c */ /* 0x000fda0003f06270 */
[----:B------:R-:W-:Y:S05]  /*0310*/  @!P0 BRA `(.L_x_2) ;  /* 0x00000014009c8947 */ /* 0x000fea0003800000 */
[----:B------:R-:W0:Y:S02]  /*0320*/  LDCU UR4, c[0x0][0x388] ;  /* 0x00007100ff0477ac */ /* 0x000e240008000800 */
[----:B0-----:R-:W-:-:S09]  /*0330*/  UISETP.GE.AND UP0, UPT, UR4, 0x1, UPT ;  /* 0x000000010400788c */ /* 0x001fd2000bf06270 */
[----:B------:R-:W-:Y:S05]  /*0340*/  BRA.U !UP0, `(.L_x_3) ;  /* 0x0000000d08007547 */ /* 0x000fea000b800000 */
[----:B------:R-:W-:Y:S01]  /*0350*/  BSSY.RECONVERGENT B1, `(.L_x_4) ;  /* 0x00000be000017945 */ /* 0x000fe20003800200 */
[----:B------:R-:W-:Y:S01]  /*0360*/  IMAD.MOV.U32 R13, RZ, RZ, RZ ;  /* 0x000000ffff0d7224 */ /* 0x000fe200078e00ff */
[----:B------:R-:W-:-:S07]  /*0370*/  CS2R R18, SRZ ;  /* 0x0000000000127805 */ /* 0x000fce000001ff00 */
.L_x_20:
[----:B01234-:R-:W0:Y:S01]  /*0380*/  LDC.64 R16, c[0x0][0x390] ;  /* 0x0000e400ff107b82 */ /* 0x01fe220000000a00 */
[----:B-1----:R-:W-:Y:S02]  /*0390*/  R2UR UR4, R24 ;  /* 0x00000000180472ca */ /* 0x002fe400000e0000 */
[----:B------:R-:W-:Y:S01]  /*03a0*/  R2UR UR5, R25 ;  /* 0x00000000190572ca */ /* 0x000fe200000e0000 */
[----:B0-----:R-:W-:-:S12]  /*03b0*/  IMAD.WIDE.U32 R16, R13, 0x8, R16 ;  /* 0x000000080d107825 */ /* 0x001fd800078e0010 */
[----:B------:R-:W2:Y:S01]  /*03c0*/  LDG.E.64 R16, desc[UR4][R16.64] ;  /* 0x0000000410107981 */ /* 0x000ea2000c1e1b00 */
[----:B------:R-:W-:Y:S01]  /*03d0*/  R2UR UR6, R24 ;  /* 0x00000000180672ca */ /* 0x000fe200000e0000 */
[----:B------:R-:W0:Y:S01]  /*03e0*/  LDCU UR4, c[0x0][0x388] ;  /* 0x00007100ff0477ac */ /* 0x000e220008000800 */
[----:B------:R-:W-:Y:S01]  /*03f0*/  R2UR UR7, R25 ;  /* 0x00000000190772ca */ /* 0x000fe200000e0000 */
[----:B------:R-:W-:-:S04]  /*0400*/  IMAD.WIDE.U32 R14, R13, 0x8, R4 ;  /* 0x000000080d0e7825 */ /* 0x000fc800078e0004 */
[----:B------:R-:W-:Y:S01]  /*0410*/  IMAD.MOV.U32 R0, RZ, RZ, RZ ;  /* 0x000000ffff007224 */ /* 0x000fe200078e00ff */
[----:B0-----:R-:W-:-:S07]  /*0420*/  UISETP.NE.AND UP0, UPT, UR4, 0x1, UPT ;  /* 0x000000010400788c */ /* 0x001fce000bf05270 */
[----:B--2---:R0:W-:Y:S02]  /*0430*/  ST.E.64 desc[UR6][R14.64], R16 ;  /* 0x000000100e007985 */ /* 0x0041e4000c101b06 */
[----:B------:R-:W-:Y:S05]  /*0440*/  BRA.U !UP0, `(.L_x_5) ;  /* 0x0000000508c07547 */ /* 0x000fea000b800000 */
[----:B------:R-:W-:Y:S01]  /*0450*/  BSSY.RECONVERGENT B2, `(.L_x_6) ;  /* 0x000006e000027945 */ /* 0x000fe20003800200 */
[----:B------:R-:W-:-:S07]  /*0460*/  IMAD.MOV.U32 R53, RZ, RZ, RZ ;  /* 0x000000ffff357224 */ /* 0x000fce00078e00ff */
.L_x_15:
[----:B-1----:R-:W1:Y:S01]  /*0470*/  LDC.64 R40, c[0x0][0x3a0] ;  /* 0x0000e800ff287b82 */ /* 0x002e620000000a00 */
[----:B--2---:R-:W2:Y:S01]  /*0480*/  LDCU UR4, c[0x0][0x388] ;  /* 0x00007100ff0477ac */ /* 0x004ea20008000800 */
[----:B------:R-:W-:Y:S02]  /*0490*/  R2UR UR6, R24 ;  /* 0x00000000180672ca */ /* 0x000fe400000e0000 */
[----:B------:R-:W-:Y:S01]  /*04a0*/  R2UR UR7, R25 ;  /* 0x00000000190772ca */ /* 0x000fe200000e0000 */
[----:B--2---:R-:W-:-:S04]  /*04b0*/  IMAD R27, R13, UR4, R53 ;  /* 0x000000040d1b7c24 */ /* 0x004fc8000f8e0235 */
[----:B-1----:R-:W-:-:S08]  /*04c0*/  IMAD.WIDE.U32 R40, R27, 0x4, R40 ;  /* 0x000000041b287825 */ /* 0x002fd000078e0028 */
[----:B------:R-:W2:Y:S01]  /*04d0*/  LDG.E R0, desc[UR6][R40.64] ;  /* 0x0000000628007981 */ /* 0x000ea2000c1e1900 */
[----:B------:R-:W-:Y:S01]  /*04e0*/  BSSY.RECONVERGENT B3, `(.L_x_7) ;  /* 0x000002e000037945 */ /* 0x000fe20003800200 */
[----:B--2---:R-:W-:-:S13]  /*04f0*/  ISETP.GT.AND P0, PT, R0, -0x1, PT ;  /* 0xffffffff0000780c */ /* 0x004fda0003f04270 */
[----:B---34-:R-:W-:Y:S05]  /*0500*/  @P0 BRA `(.L_x_8) ;  /* 0x0000000000ac0947 */ /* 0x018fea0003800000 */
[----:B------:R-:W1:Y:S01]  /*0510*/  LDC.64 R26, c[0x0][0x380] ;  /* 0x0000e000ff1a7b82 */ /* 0x000e620000000a00 */
[----:B------:R-:W2:Y:S01]  /*0520*/  LDCU UR4, c[0x0][0x3b8] ;  /* 0x00007700ff0477ac */ /* 0x000ea20008000800 */
[----:B------:R-:W-:Y:S02]  /*0530*/  R2UR UR6, R24 ;  /* 0x00000000180672ca */ /* 0x000fe400000e0000 */
[----:B------:R-:W-:Y:S01]  /*0540*/  R2UR UR7, R25 ;  /* 0x00000000190772ca */ /* 0x000fe200000e0000 */
[----:B--2---:R-:W-:-:S04]  /*0550*/  IMAD R29, R53, UR4, R2 ;  /* 0x00000004351d7c24 */ /* 0x004fc8000f8e0202 */
[----:B-1----:R-:W-:-:S08]  /*0560*/  IMAD.WIDE R26, R29, 0x4, R26 ;  /* 0x000000041d1a7825 */ /* 0x002fd000078e021a */
[----:B------:R-:W2:Y:S01]  /*0570*/  LDG.E R12, desc[UR6][R26.64] ;  /* 0x000000061a0c7981 */ /* 0x000ea2000c1e1900 */
[----:B------:R-:W-:-:S05]  /*0580*/  IMAD.MOV R29, RZ, RZ, -R0 ;  /* 0x000000ffff1d7224 */ /* 0x000fca00078e0a00 */
[----:B--2---:R-:W-:-:S13]  /*0590*/  ISETP.GE.AND P0, PT, R12, R29, PT ;  /* 0x0000001d0c00720c */ /* 0x004fda0003f06270 */
[----:B------:R-:W-:Y:S05]  /*05a0*/  @!P0 BRA `(.L_x_9) ;  /* 0x0000000000748947 */ /* 0x000fea0003800000 */
[----:B------:R-:W1:Y:S01]  /*05b0*/  I2F.F64.U32 R48, R29 ;  /* 0x0000001d00307312 */ /* 0x000e620000201800 */
[----:B------:R-:W-:Y:S07]  /*05c0*/  BSSY.RECONVERGENT B4, `(.L_x_10) ;  /* 0x000000d000047945 */ /* 0x000fee0003800200 */
[----:B------:R-:W2:Y:S01]  /*05d0*/  I2F.F64.U32 R42, R12 ;  /* 0x0000000c002a7312 */ /* 0x000ea20000201800 */
[----:B-1----:R-:W-:-:S04]  /*05e0*/  SHF.R.U32.HI R0, RZ, 0x14, R49 ;  /* 0x00000014ff007819 */ /* 0x002fc80000011631 */
[----:B------:R-:W-:Y:S01]  /*05f0*/  LOP3.LUT R0, R0, 0x7ff, RZ, 0xc0, !PT ;  /* 0x000007ff00007812 */ /* 0x000fe200078ec0ff */
[----:B--2---:R-:W-:-:S04]  /*0600*/  IMAD.MOV.U32 R50, RZ, RZ, R42 ;  /* 0x000000ffff327224 */ /* 0x004fc800078e002a */
[----:B------:R-:W-:Y:S02]  /*0610*/  VIADD R27, R0, 0xfffffc0c ;  /* 0xfffffc0c001b7836 */ /* 0x000fe40000000000 */
[----:B------:R-:W-:-:S03]  /*0620*/  IMAD.MOV.U32 R51, RZ, RZ, R43 ;  /* 0x000000ffff337224 */ /* 0x000fc600078e002b */
[CC--:B------:R-:W-:Y:S02]  /*0630*/  SHF.L.U32 R0, R48.reuse, R27.reuse, RZ ;  /* 0x0000001b30007219 */ /* 0x0c0fe400000006ff */
[----:B------:R-:W-:Y:S02]  /*0640*/  SHF.L.U64.HI R27, R48, R27, R49 ;  /* 0x0000001b301b7219 */ /* 0x000fe40000010231 */
[----:B------:R-:W-:Y:S02]  /*0650*/  ISETP.NE.U32.AND P0, PT, R0, RZ, PT ;  /* 0x000000ff0000720c */ /* 0x000fe40003f05070 */
[----:B------:R-:W-:Y:S02]  /*0660*/  MOV R0, 0x690 ;  /* 0x0000069000007802 */ /* 0x000fe40000000f00 */
[----:B------:R-:W-:-:S13]  /*0670*/  ISETP.NE.AND.EX P0, PT, R27, -0x80000000, PT, P0 ;  /* 0x800000001b00780c */ /* 0x000fda0003f05300 */
[----:B0-----:R-:W-:Y:S05]  /*0680*/  CALL.REL.NOINC `($_Z9GillespiePiiPdiS_ddiP17curandStateMtgp32$__internal_accurate_pow) ;  /* 0x0000004000287944 */ /* 0x001fea0003c00000 */
[----:B------:R-:W-:Y:S05]  /*0690*/  BSYNC.RECONVERGENT B4 ;  /* 0x0000000000047941 */ /* 0x000fea0003800200 */
.L_x_10:
[----:B------:R-:W-:Y:S01]  /*06a0*/  DADD R28, -RZ, -R26 ;  /* 0x00000000ff1c7229 */ /* 0x000fe2000000091a */
[----:B------:R-:W-:Y:S02]  /*06b0*/  ISETP.GE.AND P1, PT, R43, RZ, PT ;  /* 0x000000ff2b00720c */ /* 0x000fe40003f26270 */
[----:B------:R-:W-:Y:S02]  /*06c0*/  R2UR UR4, R24 ;  /* 0x00000000180472ca */ /* 0x000fe400000e0000 */
[----:B------:R-:W-:-:S05]  /*06d0*/  R2UR UR5, R25 ;  /* 0x00000000190572ca */ /* 0x000fca00000e0000 */
[-C--:B------:R-:W-:Y:S02]  /*06e0*/  FSEL R31, R28, R26.reuse, !P0 ;  /* 0x0000001a1c1f7208 */ /* 0x080fe40004000000 */
[-C--:B------:R-:W-:Y:S02]  /*06f0*/  FSEL R28, R29, R27.reuse, !P0 ;  /* 0x0000001b1d1c7208 */ /* 0x080fe40004000000 */
[----:B------:R-:W-:Y:S02]  /*0700*/  ISETP.NE.AND P0, PT, R12, 0x1, PT ;  /* 0x000000010c00780c */ /* 0x000fe40003f05270 */
[----:B------:R-:W-:Y:S02]  /*0710*/  FSEL R26, R31, R26, !P1 ;  /* 0x0000001a1f1a7208 */ /* 0x000fe40004800000 */
[----:B------:R-:W-:Y:S02]  /*0720*/  FSEL R27, R28, R27, !P1 ;  /* 0x0000001b1c1b7208 */ /* 0x000fe40004800000 */
[----:B------:R-:W-:-:S02]  /*0730*/  FSEL R26, R26, RZ, P0 ;  /* 0x000000ff1a1a7208 */ /* 0x000fc40000000000 */
[----:B------:R-:W-:-:S06]  /*0740*/  FSEL R27, R27, 1.875, P0 ;  /* 0x3ff000001b1b7808 */ /* 0x000fcc0000000000 */
[----:B------:R-:W-:-:S07]  /*0750*/  DMUL R16, R16, R26 ;  /* 0x0000001a10107228 */ /* 0x000fce0000000000 */
[----:B------:R2:W-:Y:S01]  /*0760*/  ST.E.64 desc[UR4][R14.64], R16 ;  /* 0x000000100e007985 */ /* 0x0005e2000c101b04 */
[----:B------:R-:W-:Y:S05]  /*0770*/  BRA `(.L_x_8) ;  /* 0x0000000000107947 */ /* 0x000fea0003800000 */
.L_x_9:
[----:B------:R-:W-:Y:S01]  /*0780*/  R2UR UR4, R24 ;  /* 0x00000000180472ca */ /* 0x000fe200000e0000 */
[----:B0-----:R-:W-:Y:S01]  /*0790*/  DMUL R16, RZ, R16 ;  /* 0x00000010ff107228 */ /* 0x001fe20000000000 */
[----:B------:R-:W-:-:S13]  /*07a0*/  R2UR UR5, R25 ;  /* 0x00000000190572ca */ /* 0x000fda00000e0000 */
[----:B------:R1:W-:Y:S02]  /*07b0*/  ST.E.64 desc[UR4][R14.64], R16 ;  /* 0x000000100e007985 */ /* 0x0003e4000c101b04 */
.L_x_8:
[----:B------:R-:W-:Y:S05]  /*07c0*/  BSYNC.RECONVERGENT B3 ;  /* 0x0000000000037941 */ /* 0x000fea0003800200 */
.L_x_7:
[----:B------:R-:W-:Y:S02]  /*07d0*/  R2UR UR4, R24 ;  /* 0x00000000180472ca */ /* 0x000fe400000e0000 */
[----:B------:R-:W-:-:S13]  /*07e0*/  R2UR UR5, R25 ;  /* 0x00000000190572ca */ /* 0x000fda00000e0000 */
[----:B------:R-:W3:Y:S01]  /*07f0*/  LDG.E R40, desc[UR4][R40.64+0x4] ;  /* 0x0000040428287981 */ /* 0x000ee2000c1e1900 */
[----:B------:R-:W-:Y:S01]  /*0800*/  BSSY.RECONVERGENT B3, `(.L_x_11) ;  /* 0x000002f000037945 */ /* 0x000fe20003800200 */
[----:B---3--:R-:W-:-:S13]  /*0810*/  ISETP.GT.AND P0, PT, R40, -0x1, PT ;  /* 0xffffffff2800780c */ /* 0x008fda0003f04270 */
[----:B------:R-:W-:Y:S05]  /*0820*/  @P0 BRA `(.L_x_12) ;  /* 0x0000000000b00947 */ /* 0x000fea0003800000 */
[----:B------:R-:W3:Y:S01]  /*0830*/  LDC R0, c[0x0][0x3b8] ;  /* 0x0000ee00ff007b82 */ /* 0x000ee20000000800 */
[----:B------:R-:W-:Y:S02]  /*0840*/  R2UR UR4, R24 ;  /* 0x00000000180472ca */ /* 0x000fe400000e0000 */
[----:B------:R-:W-:-:S05]  /*0850*/  R2UR UR5, R25 ;  /* 0x00000000190572ca */ /* 0x000fca00000e0000 */
[----:B------:R-:W4:Y:S01]  /*0860*/  LDC.64 R26, c[0x0][0x380] ;  /* 0x0000e000ff1a7b82 */ /* 0x000f220000000a00 */
[----:B---3--:R-:W-:-:S04]  /*0870*/  IMAD R29, R53, R0, R0 ;  /* 0x00000000351d7224 */ /* 0x008fc800078e0200 */
[----:B------:R-:W-:-:S04]  /*0880*/  IMAD.IADD R29, R29, 0x1, R2 ;  /* 0x000000011d1d7824 */ /* 0x000fc800078e0202 */
[----:B----4-:R-:W-:-:S05]  /*0890*/  IMAD.WIDE R26, R29, 0x4, R26 ;  /* 0x000000041d1a7825 */ /* 0x010fca00078e021a */
[----:B------:R-:W3:Y:S01]  /*08a0*/  LDG.E R12, desc[UR4][R26.64] ;  /* 0x000000041a0c7981 */ /* 0x000ee2000c1e1900 */
[----:B------:R-:W-:-:S05]  /*08b0*/  IMAD.MOV R29, RZ, RZ, -R40 ;  /* 0x000000ffff1d7224 */ /* 0x000fca00078e0a28 */
[----:B---3--:R-:W-:-:S13]  /*08c0*/  ISETP.GE.AND P0, PT, R12, R29, PT ;  /* 0x0000001d0c00720c */ /* 0x008fda0003f06270 */
[----:B------:R-:W-:Y:S05]  /*08d0*/  @!P0 BRA `(.L_x_13) ;  /* 0x0000000000748947 */ /* 0x000fea0003800000 */
[----:B------:R-:W3:Y:S01]  /*08e0*/  I2F.F64.U32 R48, R29 ;  /* 0x0000001d00307312 */ /* 0x000ee20000201800 */
[----:B------:R-:W-:Y:S07]  /*08f0*/  BSSY.RECONVERGENT B4, `(.L_x_14) ;  /* 0x000000d000047945 */ /* 0x000fee0003800200 */
[----:B------:R-:W4:Y:S01]  /*0900*/  I2F.F64.U32 R40, R12 ;  /* 0x0000000c00287312 */ /* 0x000f220000201800 */
[----:B---3--:R-:W-:-:S04]  /*0910*/  SHF.R.U32.HI R0, RZ, 0x14, R49 ;  /* 0x00000014ff007819 */ /* 0x008fc80000011631 */
[----:B------:R-:W-:Y:S01]  /*0920*/  LOP3.LUT R0, R0, 0x7ff, RZ, 0xc0, !PT ;  /* 0x000007ff00007812 */ /* 0x000fe200078ec0ff */
[----:B----4-:R-:W-:-:S04]  /*0930*/  IMAD.MOV.U32 R50, RZ, RZ, R40 ;  /* 0x000000ffff327224 */ /* 0x010fc800078e0028 */
[----:B------:R-:W-:Y:S02]  /*0940*/  VIADD R27, R0, 0xfffffc0c ;  /* 0xfffffc0c001b7836 */ /* 0x000fe40000000000 */
[----:B------:R-:W-:-:S03]  /*0950*/  IMAD.MOV.U32 R51, RZ, RZ, R41 ;  /* 0x000000ffff337224 */ /* 0x000fc600078e0029 */
[CC--:B------:R-:W-:Y:S02]  /*0960*/  SHF.L.U32 R0, R48.reuse, R27.reuse, RZ ;  /* 0x0000001b30007219 */ /* 0x0c0fe400000006ff */
[----:B------:R-:W-:Y:S02]  /*0970*/  SHF.L.U64.HI R27, R48, R27, R49 ;  /* 0x0000001b301b7219 */ /* 0x000fe40000010231 */
[----:B------:R-:W-:Y:S02]  /*0980*/  ISETP.NE.U32.AND P0, PT, R0, RZ, PT ;  /* 0x000000ff0000720c */ /* 0x000fe40003f05070 */
[----:B------:R-:W-:Y:S02]  /*0990*/  MOV R0, 0x9c0 ;  /* 0x000009c000007802 */ /* 0x000fe40000000f00 */
[----:B------:R-:W-:-:S13]  /*09a0*/  ISETP.NE.AND.EX P0, PT, R27, -0x80000000, PT, P0 ;  /* 0x800000001b00780c */ /* 0x000fda0003f05300 */
[----:B012---:R-:W-:Y:S05]  /*09b0*/  CALL.REL.NOINC `($_Z9GillespiePiiPdiS_ddiP17curandStateMtgp32$__internal_accurate_pow) ;  /* 0x0000003c005c7944 */ /* 0x007fea0003c00000 */
[----:B------:R-:W-:Y:S05]  /*09c0*/  BSYNC.RECONVERGENT B4 ;  /* 0x0000000000047941 */ /* 0x000fea0003800200 */
.L_x_14:
        /* <DEDUP_REMOVED lines=14> */
.L_x_13:
[----:B------:R-:W-:Y:S01]  /*0ab0*/  R2UR UR4, R24 ;  /* 0x00000000180472ca */ /* 0x000fe200000e0000 */
[----:B012---:R-:W-:Y:S01]  /*0ac0*/  DMUL R16, RZ, R16 ;  /* 0x00000010ff107228 */ /* 0x007fe20000000000 */
[----:B------:R-:W-:-:S13]  /*0ad0*/  R2UR UR5, R25 ;  /* 0x00000000190572ca */ /* 0x000fda00000e0000 */
[----:B------:R3:W-:Y:S02]  /*0ae0*/  ST.E.64 desc[UR4][R14.64], R16 ;  /* 0x000000100e007985 */ /* 0x0007e4000c101b04 */
.L_x_12:
[----:B------:R-:W-:Y:S05]  /*0af0*/  BSYNC.RECONVERGENT B3 ;  /* 0x0000000000037941 */ /* 0x000fea0003800200 */
.L_x_11:
[----:B------:R-:W-:-:S05]  /*0b00*/  VIADD R53, R53, 0x2 ;  /* 0x0000000235357836 */ /* 0x000fca0000000000 */
[----:B------:R-:W-:-:S13]  /*0b10*/  ISETP.NE.AND P0, PT, R53, R10, PT ;  /* 0x0000000a3500720c */ /* 0x000fda0003f05270 */
[----:B------:R-:W-:Y:S05]  /*0b20*/  @P0 BRA `(.L_x_15) ;  /* 0xfffffff800500947 */ /* 0x000fea000383ffff */
[----:B------:R-:W-:Y:S05]  /*0b30*/  BSYNC.RECONVERGENT B2 ;  /* 0x0000000000027941 */ /* 0x000fea0003800200 */
.L_x_6:
[----:B------:R-:W-:-:S07]  /*0b40*/  IMAD.MOV.U32 R0, RZ, RZ, R10 ;  /* 0x000000ffff007224 */ /* 0x000fce00078e000a */
.L_x_5:
[----:B------:R-:W-:-:S13]  /*0b50*/  ISETP.NE.AND P0, PT, R9, RZ, PT ;  /* 0x000000ff0900720c */ /* 0x000fda0003f05270 */
[----:B------:R-:W-:Y:S05]  /*0b60*/  @!P0 BRA `(.L_x_16) ;  /* 0x0000000000d88947 */ /* 0x000fea0003800000 */
[----:B------:R-:W5:Y:S01]  /*0b70*/  LDC.64 R26, c[0x0][0x3a0] ;  /* 0x0000e800ff1a7b82 */ /* 0x000f620000000a00 */
[----:B------:R-:W0:Y:S01]  /*0b80*/  LDCU UR4, c[0x0][0x388] ;  /* 0x00007100ff0477ac */ /* 0x000e220008000800 */
[----:B------:R-:W-:Y:S02]  /*0b90*/  R2UR UR6, R24 ;  /* 0x00000000180672ca */ /* 0x000fe400000e0000 */
[----:B------:R-:W-:Y:S01]  /*0ba0*/  R2UR UR7, R25 ;  /* 0x00000000190772ca */ /* 0x000fe200000e0000 */
[----:B0-----:R-:W-:-:S04]  /*0bb0*/  IMAD R29, R13, UR4, R0 ;  /* 0x000000040d1d7c24 */ /* 0x001fc8000f8e0200 */
[----:B-----5:R-:W-:-:S08]  /*0bc0*/  IMAD.WIDE.U32 R26, R29, 0x4, R26 ;  /* 0x000000041d1a7825 */ /* 0x020fd000078e001a */
[----:B------:R-:W5:Y:S01]  /*0bd0*/  LDG.E R28, desc[UR6][R26.64] ;  /* 0x000000061a1c7981 */ /* 0x000f62000c1e1900 */
[----:B------:R-:W-:Y:S01]  /*0be0*/  BSSY.RECONVERGENT B2, `(.L_x_16) ;  /* 0x000002e000027945 */ /* 0x000fe20003800200 */
[----:B-----5:R-:W-:-:S13]  /*0bf0*/  ISETP.GT.AND P0, PT, R28, -0x1, PT ;  /* 0xffffffff1c00780c */ /* 0x020fda0003f04270 */
[----:B------:R-:W-:Y:S05]  /*0c00*/  @P0 BRA `(.L_x_17) ;  /* 0x0000000000ac0947 */ /* 0x000fea0003800000 */
[----:B------:R-:W0:Y:S01]  /*0c10*/  LDC.64 R26, c[0x0][0x380] ;  /* 0x0000e000ff1a7b82 */ /* 0x000e220000000a00 */
[----:B------:R-:W5:Y:S01]  /*0c20*/  LDCU UR4, c[0x0][0x3b8] ;  /* 0x00007700ff0477ac */ /* 0x000f620008000800 */
[----:B------:R-:W-:Y:S02]  /*0c30*/  R2UR UR6, R24 ;  /* 0x00000000180672ca */ /* 0x000fe400000e0000 */
[----:B------:R-:W-:Y:S01]  /*0c40*/  R2UR UR7, R25 ;  /* 0x00000000190772ca */ /* 0x000fe200000e0000 */
[----:B-----5:R-:W-:-:S04]  /*0c50*/  IMAD R29, R0, UR4, R2 ;  /* 0x00000004001d7c24 */ /* 0x020fc8000f8e0202 */
[----:B0-----:R-:W-:-:S08]  /*0c60*/  IMAD.WIDE R26, R29, 0x4, R26 ;  /* 0x000000041d1a7825 */ /* 0x001fd000078e021a */
[----:B------:R-:W5:Y:S01]  /*0c70*/  LDG.E R12, desc[UR6][R26.64] ;  /* 0x000000061a0c7981 */ /* 0x000f62000c1e1900 */
[----:B------:R-:W-:-:S05]  /*0c80*/  IMAD.MOV R29, RZ, RZ, -R28 ;  /* 0x000000ffff1d7224 */ /* 0x000fca00078e0a1c */
[----:B-----5:R-:W-:-:S13]  /*0c90*/  ISETP.GE.AND P0, PT, R12, R29, PT ;  /* 0x0000001d0c00720c */ /* 0x020fda0003f06270 */
[----:B------:R-:W-:Y:S05]  /*0ca0*/  @!P0 BRA `(.L_x_18) ;  /* 0x0000000000748947 */ /* 0x000fea0003800000 */
[----:B------:R-:W0:Y:S01]  /*0cb0*/  I2F.F64.U32 R48, R29 ;  /* 0x0000001d00307312 */ /* 0x000e220000201800 */
[----:B------:R-:W-:Y:S07]  /*0cc0*/  BSSY.RECONVERGENT B3, `(.L_x_19) ;  /* 0x000000d000037945 */ /* 0x000fee0003800200 */
[----:B------:R-:W5:Y:S01]  /*0cd0*/  I2F.F64.U32 R40, R12 ;  /* 0x0000000c00287312 */ /* 0x000f620000201800 */
[----:B0-----:R-:W-:-:S04]  /*0ce0*/  SHF.R.U32.HI R0, RZ, 0x14, R49 ;  /* 0x00000014ff007819 */ /* 0x001fc80000011631 */
[----:B------:R-:W-:Y:S01]  /*0cf0*/  LOP3.LUT R0, R0, 0x7ff, RZ, 0xc0, !PT ;  /* 0x000007ff00007812 */ /* 0x000fe200078ec0ff */
[----:B-----5:R-:W-:-:S04]  /*0d00*/  IMAD.MOV.U32 R50, RZ, RZ, R40 ;  /* 0x000000ffff327224 */ /* 0x020fc800078e0028 */
[----:B------:R-:W-:Y:S02]  /*0d10*/  VIADD R27, R0, 0xfffffc0c ;  /* 0xfffffc0c001b7836 */ /* 0x000fe40000000000 */
[----:B------:R-:W-:-:S03]  /*0d20*/  IMAD.MOV.U32 R51, RZ, RZ, R41 ;  /* 0x000000ffff337224 */ /* 0x000fc600078e0029 */
[CC--:B------:R-:W-:Y:S02]  /*0d30*/  SHF.L.U32 R0, R48.reuse, R27.reuse, RZ ;  /* 0x0000001b30007219 */ /* 0x0c0fe400000006ff */
[----:B------:R-:W-:Y:S02]  /*0d40*/  SHF.L.U64.HI R27, R48, R27, R49 ;  /* 0x0000001b301b7219 */ /* 0x000fe40000010231 */
[----:B------:R-:W-:Y:S02]  /*0d50*/  ISETP.NE.U32.AND P0, PT, R0, RZ, PT ;  /* 0x000000ff0000720c */ /* 0x000fe40003f05070 */
[----:B------:R-:W-:Y:S02]  /*0d60*/  MOV R0, 0xd90 ;  /* 0x00000d9000007802 */ /* 0x000fe40000000f00 */
[----:B------:R-:W-:-:S13]  /*0d70*/  ISETP.NE.AND.EX P0, PT, R27, -0x80000000, PT, P0 ;  /* 0x800000001b00780c */ /* 0x000fda0003f05300 */
[----:B-1234-:R-:W-:Y:S05]  /*0d80*/  CALL.REL.NOINC `($_Z9GillespiePiiPdiS_ddiP17curandStateMtgp32$__internal_accurate_pow) ;  /* 0x0000003800687944 */ /* 0x01efea0003c00000 */
[----:B------:R-:W-:Y:S05]  /*0d90*/  BSYNC.RECONVERGENT B3 ;  /* 0x0000000000037941 */ /* 0x000fea0003800200 */
.L_x_19:
        /* <DEDUP_REMOVED lines=14> */
.L_x_18:
[----:B------:R-:W-:Y:S01]  /*0e80*/  R2UR UR4, R24 ;  /* 0x00000000180472ca */ /* 0x000fe200000e0000 */
[----:B-1234-:R-:W-:Y:S01]  /*0e90*/  DMUL R16, RZ, R16 ;  /* 0x00000010ff107228 */ /* 0x01efe20000000000 */
[----:B------:R-:W-:-:S13]  /*0ea0*/  R2UR UR5, R25 ;  /* 0x00000000190572ca */ /* 0x000fda00000e0000 */
[----:B------:R0:W-:Y:S02]  /*0eb0*/  ST.E.64 desc[UR4][R14.64], R16 ;  /* 0x000000100e007985 */ /* 0x0001e4000c101b04 */
.L_x_17:
[----:B------:R-:W-:Y:S05]  /*0ec0*/  BSYNC.RECONVERGENT B2 ;  /* 0x0000000000027941 */ /* 0x000fea0003800200 */
.L_x_16:
[----:B------:R-:W5:Y:S01]  /*0ed0*/  LDCU UR4, c[0x0][0x398] ;  /* 0x00007300ff0477ac */ /* 0x000f620008000800 */
[----:B------:R-:W-:Y:S01]  /*0ee0*/  VIADD R13, R13, 0x1 ;  /* 0x000000010d0d7836 */ /* 0x000fe20000000000 */
[----:B------:R-:W-:Y:S01]  /*0ef0*/  DADD R18, R16, R18 ;  /* 0x0000000010127229 */ /* 0x000fe20000000012 */
[----:B-----5:R-:W-:-:S05]  /*0f00*/  IMAD.U32 R0, RZ, RZ, UR4 ;  /* 0x00000004ff007e24 */ /* 0x020fca000f8e00ff */
[----:B------:R-:W-:-:S13]  /*0f10*/  ISETP.NE.AND P0, PT, R13, R0, PT ;  /* 0x000000000d00720c */ /* 0x000fda0003f05270 */
[----:B------:R-:W-:Y:S05]  /*0f20*/  @P0 BRA `(.L_x_20) ;  /* 0xfffffff400140947 */ /* 0x000fea000383ffff */
[----:B------:R-:W-:Y:S05]  /*0f30*/  BSYNC.RECONVERGENT B1 ;  /* 0x0000000000017941 */ /* 0x000fea0003800200 */
.L_x_4:
[----:B------:R-:W-:Y:S05]  /*0f40*/  BRA `(.L_x_2) ;  /* 0x0000000800907947 */ /* 0x000fea0003800000 */
.L_x_3:
[----:B------:R-:W-:Y:S01]  /*0f50*/  ISETP.GE.U32.AND P0, PT, R0, 0x10, PT ;  /* 0x000000100000780c */ /* 0x000fe20003f06070 */
[----:B------:R-:W-:Y:S01]  /*0f60*/  IMAD.MOV.U32 R27, RZ, RZ, RZ ;  /* 0x000000ffff1b7224 */ /* 0x000fe200078e00ff */
[----:B------:R-:W-:-:S11]  /*0f70*/  CS2R R18, SRZ ;  /* 0x0000000000127805 */ /* 0x000fd6000001ff00 */
[----:B------:R-:W-:Y:S05]  /*0f80*/  @!P0 BRA `(.L_x_21) ;  /* 0x0000000400288947 */ /* 0x000fea0003800000 */
[----:B------:R-:W0:Y:S01]  /*0f90*/  LDCU.64 UR4, c[0x0][0x390] ;  /* 0x00007200ff0477ac */ /* 0x000e220008000a00 */
[----:B------:R-:W-:Y:S01]  /*0fa0*/  LOP3.LUT R7, R0, 0x7ffffff0, RZ, 0xc0, !PT ;  /* 0x7ffffff000077812 */ /* 0x000fe200078ec0ff */
[----:B------:R-:W-:Y:S01]  /*0fb0*/  BSSY.RECONVERGENT B1, `(.L_x_22) ;  /* 0x0000046000017945 */ /* 0x000fe20003800200 */
[----:B------:R-:W-:Y:S02]  /*0fc0*/  IADD3 R26, P0, PT, R4, 0x40, RZ ;  /* 0x00000040041a7810 */ /* 0x000fe40007f1e0ff */
[----:B------:R-:W-:Y:S01]  /*0fd0*/  CS2R R18, SRZ ;  /* 0x0000000000127805 */ /* 0x000fe2000001ff00 */
[----:B------:R-:W-:Y:S02]  /*0fe0*/  IMAD.MOV R48, RZ, RZ, -R7 ;  /* 0x000000ffff307224 */ /* 0x000fe400078e0a07 */
[----:B------:R-:W-:Y:S01]  /*0ff0*/  IMAD.X R27, RZ, RZ, R5, P0 ;  /* 0x000000ffff1b7224 */ /* 0x000fe200000e0605 */
[----:B0-----:R-:W-:-:S04]  /*1000*/  UIADD3 UR4, UP0, UPT, UR4, 0x40, URZ ;  /* 0x0000004004047890 */ /* 0x001fc8000ff1e0ff */
[----:B------:R-:W-:Y:S02]  /*1010*/  UIADD3.X UR5, UPT, UPT, URZ, UR5, URZ, UP0, !UPT ;  /* 0x00000005ff057290 */ /* 0x000fe400087fe4ff */
[----:B------:R-:W-:-:S04]  /*1020*/  IMAD.U32 R12, RZ, RZ, UR4 ;  /* 0x00000004ff0c7e24 */ /* 0x000fc8000f8e00ff */
[----:B------:R-:W-:-:S07]  /*1030*/  IMAD.U32 R13, RZ, RZ, UR5 ;  /* 0x00000005ff0d7e24 */ /* 0x000fce000f8e00ff */
.L_x_23:
[----:B-1----:R-:W-:Y:S02]  /*1040*/  R2UR UR4, R24 ;  /* 0x00000000180472ca */ /* 0x002fe400000e0000 */
[----:B------:R-:W-:-:S13]  /*1050*/  R2UR UR5, R25 ;  /* 0x00000000190572ca */ /* 0x000fda00000e0000 */
[----:B------:R-:W2:Y:S01]  /*1060*/  LDG.E.64 R50, desc[UR4][R12.64+-0x40] ;  /* 0xffffc0040c327981 */ /* 0x000ea2000c1e1b00 */
[----:B------:R-:W-:Y:S01]  /*1070*/  R2UR UR6, R24 ;  /* 0x00000000180672ca */ /* 0x000fe200000e0000 */
[----:B----4-:R-:W-:Y:S01]  /*1080*/  IMAD.MOV.U32 R14, RZ, RZ, R26 ;  /* 0x000000ffff0e7224 */ /* 0x010fe200078e001a */
[----:B------:R-:W-:Y:S01]  /*1090*/  R2UR UR7, R25 ;  /* 0x00000000190772ca */ /* 0x000fe200000e0000 */
[----:B------:R-:W-:-:S05]  /*10a0*/  IMAD.MOV.U32 R15, RZ, RZ, R27 ;  /* 0x000000ffff0f7224 */ /* 0x000fca00078e001b */
[----:B--2---:R0:W-:Y:S07]  /*10b0*/  ST.E.64 desc[UR4][R14.64+-0x40], R50 ;  /* 0xffffc0320e007985 */ /* 0x0041ee000c101b04 */
[----:B------:R-:W2:Y:S04]  /*10c0*/  LDG.E.64 R46, desc[UR6][R12.64+-0x38] ;  /* 0xffffc8060c2e7981 */ /* 0x000ea8000c1e1b00 */
[----:B--2---:R1:W-:Y:S04]  /*10d0*/  ST.E.64 desc[UR4][R14.64+-0x38], R46 ;  /* 0xffffc82e0e007985 */ /* 0x0043e8000c101b04 */
[----:B------:R-:W2:Y:S04]  /*10e0*/  LDG.E.64 R16, desc[UR6][R12.64+-0x30] ;  /* 0xffffd0060c107981 */ /* 0x000ea8000c1e1b00 */
[----:B--2---:R2:W-:Y:S04]  /*10f0*/  ST.E.64 desc[UR4][R14.64+-0x30], R16 ;  /* 0xffffd0100e007985 */ /* 0x0045e8000c101b04 */
[----:B------:R-:W3:Y:S04]  /*1100*/  LDG.E.64 R26, desc[UR6][R12.64+-0x28] ;  /* 0xffffd8060c1a7981 */ /* 0x000ee8000c1e1b00 */
[----:B---3--:R3:W-:Y:S04]  /*1110*/  ST.E.64 desc[UR4][R14.64+-0x28], R26 ;  /* 0xffffd81a0e007985 */ /* 0x0087e8000c101b04 */
[----:B------:R-:W4:Y:S04]  /*1120*/  LDG.E.64 R28, desc[UR6][R12.64+-0x20] ;  /* 0xffffe0060c1c7981 */ /* 0x000f28000c1e1b00 */
[----:B----4-:R-:W-:Y:S04]  /*1130*/  ST.E.64 desc[UR4][R14.64+-0x20], R28 ;  /* 0xffffe01c0e007985 */ /* 0x010fe8000c101b04 */
        /* <DEDUP_REMOVED lines=14> */
[----:B------:R-:W4:Y:S01]  /*1220*/  LDG.E.64 R44, desc[UR6][R12.64+0x20] ;  /* 0x000020060c2c7981 */ /* 0x000f22000c1e1b00 */
[----:B0-----:R-:W-:-:S03]  /*1230*/  DADD R50, R50, R18 ;  /* 0x0000000032327229 */ /* 0x001fc60000000012 */
[----:B----4-:R-:W-:Y:S04]  /*1240*/  ST.E.64 desc[UR4][R14.64+0x20], R44 ;  /* 0x0000202c0e007985 */ /* 0x010fe8000c101b04 */
[----:B------:R-:W4:Y:S01]  /*1250*/  LDG.E.64 R18, desc[UR6][R12.64+0x28] ;  /* 0x000028060c127981 */ /* 0x000f22000c1e1b00 */
[----:B------:R-:W-:-:S03]  /*1260*/  DADD R50, R50, R46 ;  /* 0x0000000032327229 */ /* 0x000fc6000000002e */
[----:B----4-:R0:W-:Y:S04]  /*1270*/  ST.E.64 desc[UR4][R14.64+0x28], R18 ;  /* 0x000028120e007985 */ /* 0x0101e8000c101b04 */
[----:B-1----:R-:W4:Y:S01]  /*1280*/  LDG.E.64 R46, desc[UR6][R12.64+0x30] ;  /* 0x000030060c2e7981 */ /* 0x002f22000c1e1b00 */
[----:B------:R-:W-:-:S08]  /*1290*/  DADD R50, R50, R16 ;  /* 0x0000000032327229 */ /* 0x000fd00000000010 */
[----:B------:R-:W-:-:S08]  /*12a0*/  DADD R50, R50, R26 ;  /* 0x0000000032327229 */ /* 0x000fd0000000001a */
[----:B------:R-:W-:-:S08]  /*12b0*/  DADD R50, R50, R28 ;  /* 0x0000000032327229 */ /* 0x000fd0000000001c */
[----:B------:R-:W-:-:S08]  /*12c0*/  DADD R50, R50, R30 ;  /* 0x0000000032327229 */ /* 0x000fd0000000001e */
[----:B------:R-:W-:-:S08]  /*12d0*/  DADD R50, R50, R32 ;  /* 0x0000000032327229 */ /* 0x000fd00000000020 */
[----:B------:R-:W-:-:S08]  /*12e0*/  DADD R50, R50, R34 ;  /* 0x0000000032327229 */ /* 0x000fd00000000022 */
[----:B------:R-:W-:Y:S01]  /*12f0*/  DADD R50, R50, R36 ;  /* 0x0000000032327229 */ /* 0x000fe20000000024 */
[----:B----4-:R4:W-:Y:S04]  /*1300*/  ST.E.64 desc[UR4][R14.64+0x30], R46 ;  /* 0x0000302e0e007985 */ /* 0x0109e8000c101b04 */
[----:B--2---:R1:W2:Y:S03]  /*1310*/  LDG.E.64 R16, desc[UR6][R12.64+0x38] ;  /* 0x000038060c107981 */ /* 0x0042a6000c1e1b00 */
[----:B------:R-:W-:Y:S01]  /*1320*/  DADD R50, R50, R38 ;  /* 0x0000000032327229 */ /* 0x000fe20000000026 */
[----:B------:R-:W-:Y:S01]  /*1330*/  VIADD R48, R48, 0x10 ;  /* 0x0000001030307836 */ /* 0x000fe20000000000 */
[----:B---3--:R-:W-:-:S04]  /*1340*/  IADD3 R26, P2, PT, R14, 0x80, RZ ;  /* 0x000000800e1a7810 */ /* 0x008fc80007f5e0ff */
[----:B------:R-:W-:Y:S01]  /*1350*/  ISETP.NE.AND P0, PT, R48, RZ, PT ;  /* 0x000000ff3000720c */ /* 0x000fe20003f05270 */
[----:B------:R-:W-:Y:S01]  /*1360*/  IMAD.X R27, RZ, RZ, R15, P2 ;  /* 0x000000ffff1b7224 */ /* 0x000fe200010e060f */
[----:B------:R-:W-:Y:S01]  /*1370*/  DADD R50, R50, R40 ;  /* 0x0000000032327229 */ /* 0x000fe20000000028 */
[----:B-1----:R-:W-:-:S05]  /*1380*/  IADD3 R12, P1, PT, R12, 0x80, RZ ;  /* 0x000000800c0c7810 */ /* 0x002fca0007f3e0ff */
[----:B------:R-:W-:Y:S02]  /*1390*/  IMAD.X R13, RZ, RZ, R13, P1 ;  /* 0x000000ffff0d7224 */ /* 0x000fe400008e060d */
[----:B------:R-:W-:-:S08]  /*13a0*/  DADD R50, R50, R42 ;  /* 0x0000000032327229 */ /* 0x000fd0000000002a */
[----:B------:R-:W-:-:S08]  /*13b0*/  DADD R50, R50, R44 ;  /* 0x0000000032327229 */ /* 0x000fd0000000002c */
[----:B------:R-:W-:-:S08]  /*13c0*/  DADD R50, R50, R18 ;  /* 0x0000000032327229 */ /* 0x000fd00000000012 */
[----:B------:R-:W-:Y:S01]  /*13d0*/  DADD R50, R50, R46 ;  /* 0x0000000032327229 */ /* 0x000fe2000000002e */
[----:B--2---:R4:W-:Y:S07]  /*13e0*/  ST.E.64 desc[UR4][R14.64+0x38], R16 ;  /* 0x000038100e007985 */ /* 0x0049ee000c101b04 */
[----:B0-----:R-:W-:Y:S01]  /*13f0*/  DADD R18, R50, R16 ;  /* 0x0000000032127229 */ /* 0x001fe20000000010 */
[----:B------:R-:W-:Y:S10]  /*1400*/  @P0 BRA `(.L_x_23) ;  /* 0xfffffffc000c0947 */ /* 0x000ff4000383ffff */
[----:B------:R-:W-:Y:S05]  /*1410*/  BSYNC.RECONVERGENT B1 ;  /* 0x0000000000017941 */ /* 0x000fea0003800200 */
.L_x_22:
[----:B------:R-:W-:-:S07]  /*1420*/  IMAD.MOV.U32 R27, RZ, RZ, R7 ;  /* 0x000000ffff1b7224 */ /* 0x000fce00078e0007 */
.L_x_21:
[----:B------:R-:W-:-:S13]  /*1430*/  ISETP.NE.AND P0, PT, R6, RZ, PT ;  /* 0x000000ff0600720c */ /* 0x000fda0003f05270 */
[----:B------:R-:W-:Y:S05]  /*1440*/  @!P0 BRA `(.L_x_2) ;  /* 0x0000000400508947 */ /* 0x000fea0003800000 */
[----:B------:R-:W-:Y:S01]  /*1450*/  VIADD R12, R6, 0xffffffff ;  /* 0xffffffff060c7836 */ /* 0x000fe20000000000 */
[----:B------:R-:W-:-:S04]  /*1460*/  LOP3.LUT P1, R26, R0, 0x7, RZ, 0xc0, !PT ;  /* 0x00000007001a7812 */ /* 0x000fc8000782c0ff */
[----:B------:R-:W-:-:S13]  /*1470*/  ISETP.GE.U32.AND P0, PT, R12, 0x7, PT ;  /* 0x000000070c00780c */ /* 0x000fda0003f06070 */
[----:B------:R-:W-:Y:S05]  /*1480*/  @!P0 BRA `(.L_x_24) ;  /* 0x0000000000808947 */ /* 0x000fea0003800000 */
[----:B------:R-:W0:Y:S01]  /*1490*/  LDC.64 R30, c[0x0][0x390] ;  /* 0x0000e400ff1e7b82 */ /* 0x000e220000000a00 */
[----:B-1----:R-:W-:Y:S02]  /*14a0*/  R2UR UR4, R24 ;  /* 0x00000000180472ca */ /* 0x002fe400000e0000 */
[----:B------:R-:W-:Y:S01]  /*14b0*/  R2UR UR5, R25 ;  /* 0x00000000190572ca */ /* 0x000fe200000e0000 */
[----:B0-----:R-:W-:-:S12]  /*14c0*/  IMAD.WIDE.U32 R30, R27, 0x8, R30 ;  /* 0x000000081b1e7825 */ /* 0x001fd800078e001e */
[----:B------:R-:W2:Y:S01]  /*14d0*/  LDG.E.64 R32, desc[UR4][R30.64] ;  /* 0x000000041e207981 */ /* 0x000ea2000c1e1b00 */
[----:B------:R-:W-:Y:S01]  /*14e0*/  R2UR UR6, R24 ;  /* 0x00000000180672ca */ /* 0x000fe200000e0000 */
[----:B----4-:R-:W-:Y:S01]  /*14f0*/  IMAD.WIDE.U32 R14, R27, 0x8, R4 ;  /* 0x000000081b0e7825 */ /* 0x010fe200078e0004 */
[----:B------:R-:W-:-:S04]  /*1500*/  R2UR UR7, R25 ;  /* 0x00000000190772ca */ /* 0x000fc800000e0000 */
[----:B--2---:R0:W-:Y:S09]  /*1510*/  ST.E.64 desc[UR4][R14.64], R32 ;  /* 0x000000200e007985 */ /* 0x0041f2000c101b04 */
[----:B------:R-:W2:Y:S04]  /*1520*/  LDG.E.64 R34, desc[UR6][R30.64+0x8] ;  /* 0x000008061e227981 */ /* 0x000ea8000c1e1b00 */
[----:B--2---:R0:W-:Y:S04]  /*1530*/  ST.E.64 desc[UR4][R14.64+0x8], R34 ;  /* 0x000008220e007985 */ /* 0x0041e8000c101b04 */
        /* <DEDUP_REMOVED lines=8> */
[----:B------:R-:W2:Y:S01]  /*15c0*/  LDG.E.64 R12, desc[UR6][R30.64+0x30] ;  /* 0x000030061e0c7981 */ /* 0x000ea2000c1e1b00 */
[----:B------:R-:W-:-:S08]  /*15d0*/  DADD R18, R18, R32 ;  /* 0x0000000012127229 */ /* 0x000fd00000000020 */
[----:B------:R-:W-:-:S08]  /*15e0*/  DADD R18, R18, R34 ;  /* 0x0000000012127229 */ /* 0x000fd00000000022 */
[----:B------:R-:W-:Y:S01]  /*15f0*/  DADD R18, R18, R36 ;  /* 0x0000000012127229 */ /* 0x000fe20000000024 */
[----:B--2---:R0:W-:Y:S04]  /*1600*/  ST.E.64 desc[UR4][R14.64+0x30], R12 ;  /* 0x0000300c0e007985 */ /* 0x0041e8000c101b04 */
[----:B------:R-:W2:Y:S03]  /*1610*/  LDG.E.64 R16, desc[UR6][R30.64+0x38] ;  /* 0x000038061e107981 */ /* 0x000ea6000c1e1b00 */
[----:B------:R-:W-:Y:S01]  /*1620*/  DADD R18, R18, R38 ;  /* 0x0000000012127229 */ /* 0x000fe20000000026 */
[----:B------:R-:W-:-:S07]  /*1630*/  VIADD R27, R27, 0x8 ;  /* 0x000000081b1b7836 */ /* 0x000fce0000000000 */
[----:B------:R-:W-:-:S08]  /*1640*/  DADD R18, R18, R40 ;  /* 0x0000000012127229 */ /* 0x000fd00000000028 */
[----:B------:R-:W-:-:S08]  /*1650*/  DADD R18, R18, R28 ;  /* 0x0000000012127229 */ /* 0x000fd0000000001c */
[----:B------:R-:W-:Y:S01]  /*1660*/  DADD R18, R18, R12 ;  /* 0x0000000012127229 */ /* 0x000fe2000000000c */
[----:B--2---:R0:W-:Y:S07]  /*1670*/  ST.E.64 desc[UR4][R14.64+0x38], R16 ;  /* 0x000038100e007985 */ /* 0x0041ee000c101b04 */
[----:B------:R-:W-:-:S11]  /*1680*/  DADD R18, R18, R16 ;  /* 0x0000000012127229 */ /* 0x000fd60000000010 */
.L_x_24:
[----:B------:R-:W-:Y:S05]  /*1690*/  @!P1 BRA `(.L_x_2) ;  /* 0x0000000000bc9947 */ /* 0x000fea0003800000 */
[----:B------:R-:W-:Y:S01]  /*16a0*/  VIADD R26, R26, 0xffffffff ;  /* 0xffffffff1a1a7836 */ /* 0x000fe20000000000 */
[----:B------:R-:W-:-:S04]  /*16b0*/  ISETP.NE.AND P1, PT, R8, RZ, PT ;  /* 0x000000ff0800720c */ /* 0x000fc80003f25270 */
[----:B------:R-:W-:-:S13]  /*16c0*/  ISETP.GE.U32.AND P0, PT, R26, 0x3, PT ;  /* 0x000000031a00780c */ /* 0x000fda0003f06070 */
[----:B------:R-:W-:Y:S05]  /*16d0*/  @!P0 BRA `(.L_x_25) ;  /* 0x0000000000508947 */ /* 0x000fea0003800000 */
[----:B0-----:R-:W0:Y:S01]  /*16e0*/  LDC.64 R12, c[0x0][0x390] ;  /* 0x0000e400ff0c7b82 */ /* 0x001e220000000a00 */
[----:B-1----:R-:W-:Y:S02]  /*16f0*/  R2UR UR4, R24 ;  /* 0x00000000180472ca */ /* 0x002fe400000e0000 */
[----:B------:R-:W-:Y:S01]  /*1700*/  R2UR UR5, R25 ;  /* 0x00000000190572ca */ /* 0x000fe200000e0000 */
[----:B0-----:R-:W-:-:S12]  /*1710*/  IMAD.WIDE.U32 R30, R27, 0x8, R12 ;  /* 0x000000081b1e7825 */ /* 0x001fd800078e000c */
[----:B------:R-:W2:Y:S01]  /*1720*/  LDG.E.64 R12, desc[UR4][R30.64] ;  /* 0x000000041e0c7981 */ /* 0x000ea2000c1e1b00 */
[----:B------:R-:W-:Y:S01]  /*1730*/  R2UR UR6, R24 ;  /* 0x00000000180672ca */ /* 0x000fe200000e0000 */
[----:B------:R-:W-:Y:S01]  /*1740*/  IMAD.WIDE.U32 R32, R27, 0x8, R4 ;  /* 0x000000081b207825 */ /* 0x000fe200078e0004 */
[----:B------:R-:W-:-:S04]  /*1750*/  R2UR UR7, R25 ;  /* 0x00000000190772ca */ /* 0x000fc800000e0000 */
[----:B--2---:R0:W-:Y:S09]  /*1760*/  ST.E.64 desc[UR4][R32.64], R12 ;  /* 0x0000000c20007985 */ /* 0x0041f2000c101b04 */
[----:B----4-:R-:W2:Y:S04]  /*1770*/  LDG.E.64 R14, desc[UR6][R30.64+0x8] ;  /* 0x000008061e0e7981 */ /* 0x010ea8000c1e1b00 */
[----:B--2---:R2:W-:Y:S04]  /*1780*/  ST.E.64 desc[UR4][R32.64+0x8], R14 ;  /* 0x0000080e20007985 */ /* 0x0045e8000c101b04 */
[----:B------:R-:W3:Y:S01]  /*1790*/  LDG.E.64 R16, desc[UR6][R30.64+0x10] ;  /* 0x000010061e107981 */ /* 0x000ee2000c1e1b00 */
[----:B0-----:R-:W-:-:S03]  /*17a0*/  DADD R12, R18, R12 ;  /* 0x00000000120c7229 */ /* 0x001fc6000000000c */
[----:B---3--:R2:W-:Y:S04]  /*17b0*/  ST.E.64 desc[UR4][R32.64+0x10], R16 ;  /* 0x0000101020007985 */ /* 0x0085e8000c101b04 */
[----:B------:R-:W3:Y:S01]  /*17c0*/  LDG.E.64 R28, desc[UR6][R30.64+0x18] ;  /* 0x000018061e1c7981 */ /* 0x000ee2000c1e1b00 */
[----:B------:R-:W-:Y:S01]  /*17d0*/  DADD R12, R12, R14 ;  /* 0x000000000c0c7229 */ /* 0x000fe2000000000e */
[----:B------:R-:W-:-:S07]  /*17e0*/  VIADD R27, R27, 0x4 ;  /* 0x000000041b1b7836 */ /* 0x000fce0000000000 */
[----:B------:R-:W-:Y:S01]  /*17f0*/  DADD R12, R12, R16 ;  /* 0x000000000c0c7229 */ /* 0x000fe20000000010 */
[----:B---3--:R2:W-:Y:S07]  /*1800*/  ST.E.64 desc[UR4][R32.64+0x18], R28 ;  /* 0x0000181c20007985 */ /* 0x0085ee000c101b04 */
[----:B------:R-:W-:-:S11]  /*1810*/  DADD R18, R12, R28 ;  /* 0x000000000c127229 */ /* 0x000fd6000000001c */
.L_x_25:
[----:B------:R-:W-:Y:S05]  /*1820*/  @!P1 BRA `(.L_x_2) ;  /* 0x0000000000589947 */ /* 0x000fea0003800000 */
[----:B0-2-4-:R-:W0:Y:S01]  /*1830*/  LDC.64 R14, c[0x0][0x390] ;  /* 0x0000e400ff0e7b82 */ /* 0x015e220000000a00 */
[----:B-1----:R-:W-:Y:S02]  /*1840*/  R2UR UR4, R24 ;  /* 0x00000000180472ca */ /* 0x002fe400000e0000 */
[----:B------:R-:W-:Y:S01]  /*1850*/  R2UR UR5, R25 ;  /* 0x00000000190572ca */ /* 0x000fe200000e0000 */
[----:B0-----:R-:W-:-:S12]  /*1860*/  IMAD.WIDE.U32 R14, R27, 0x8, R14 ;  /* 0x000000081b0e7825 */ /* 0x001fd800078e000e */
[----:B------:R-:W2:Y:S01]  /*1870*/  LDG.E.64 R12, desc[UR4][R14.64] ;  /* 0x000000040e0c7981 */ /* 0x000ea2000c1e1b00 */
[----:B------:R-:W-:Y:S01]  /*1880*/  ISETP.NE.AND P0, PT, R8, 0x1, PT ;  /* 0x000000010800780c */ /* 0x000fe20003f05270 */
[----:B------:R-:W-:-:S05]  /*1890*/  IMAD.WIDE.U32 R16, R27, 0x8, R4 ;  /* 0x000000081b107825 */ /* 0x000fca00078e0004 */
[----:B--2---:R3:W-:Y:S01]  /*18a0*/  ST.E.64 desc[UR4][R16.64], R12 ;  /* 0x0000000c10007985 */ /* 0x0047e2000c101b04 */
[----:B------:R-:W-:-:S06]  /*18b0*/  DADD R18, R18, R12 ;  /* 0x0000000012127229 */ /* 0x000fcc000000000c */
[----:B------:R-:W-:Y:S05]  /*18c0*/  @!P0 BRA `(.L_x_2) ;  /* 0x0000000000308947 */ /* 0x000fea0003800000 */
[----:B------:R-:W-:Y:S02]  /*18d0*/  R2UR UR4, R24 ;  /* 0x00000000180472ca */ /* 0x000fe400000e0000 */
[----:B------:R-:W-:-:S13]  /*18e0*/  R2UR UR5, R25 ;  /* 0x00000000190572ca */ /* 0x000fda00000e0000 */
[----:B---3--:R-:W2:Y:S01]  /*18f0*/  LDG.E.64 R12, desc[UR4][R14.64+0x8] ;  /* 0x000008040e0c7981 */ /* 0x008ea2000c1e1b00 */
[----:B------:R-:W-:-:S03]  /*1900*/  ISETP.NE.AND P0, PT, R8, 0x2, PT ;  /* 0x000000020800780c */ /* 0x000fc60003f05270 */
[----:B--2---:R0:W-:Y:S01]  /*1910*/  ST.E.64 desc[UR4][R16.64+0x8], R12 ;  /* 0x0000080c10007985 */ /* 0x0041e2000c101b04 */
[----:B------:R-:W-:-:S09]  /*1920*/  DADD R18, R18, R12 ;  /* 0x0000000012127229 */ /* 0x000fd2000000000c */
[----:B------:R-:W-:Y:S05]  /*1930*/  @!P0 BRA `(.L_x_2) ;  /* 0x0000000000148947 */ /* 0x000fea0003800000 */
[----:B------:R-:W-:Y:S02]  /*1940*/  R2UR UR4, R24 ;  /* 0x00000000180472ca */ /* 0x000fe400000e0000 */
[----:B------:R-:W-:-:S13]  /*1950*/  R2UR UR5, R25 ;  /* 0x00000000190572ca */ /* 0x000fda00000e0000 */
[----:B0-----:R-:W2:Y:S04]  /*1960*/  LDG.E.64 R12, desc[UR4][R14.64+0x10] ;  /* 0x000010040e0c7981 */ /* 0x001ea8000c1e1b00 */
[----:B--2---:R0:W-:Y:S01]  /*1970*/  ST.E.64 desc[UR4][R16.64+0x10], R12 ;  /* 0x0000100c10007985 */ /* 0x0041e2000c101b04 */
[----:B------:R-:W-:-:S11]  /*1980*/  DADD R18, R18, R12 ;  /* 0x0000000012127229 */ /* 0x000fd6000000000c */
.L_x_2:
[----:B------:R-:W-:-:S13]  /*1990*/  ISETP.GE.AND P0, PT, R0, 0x1, PT ;  /* 0x000000010000780c */ /* 0x000fda0003f06270 */
[----:B------:R-:W-:Y:S05]  /*19a0*/  @!P0 BRA `(.L_x_26) ;  /* 0x0000002400c48947 */ /* 0x000fea0003800000 */
[----:B------:R-:W-:Y:S01]  /*19b0*/  ISETP.GE.U32.AND P0, PT, R0, 0x10, PT ;  /* 0x000000100000780c */ /* 0x000fe20003f06070 */
[----:B------:R-:W-:Y:S01]  /*19c0*/  BSSY.RECONVERGENT B1, `(.L_x_27) ;  /* 0x0000045000017945 */ /* 0x000fe20003800200 */
[----:B------:R-:W-:Y:S02]  /*19d0*/  IMAD.MOV.U32 R48, RZ, RZ, 0x1 ;  /* 0x00000001ff307424 */ /* 0x000fe400078e00ff */
[----:B0--3--:R-:W-:-:S09]  /*19e0*/  IMAD.MOV.U32 R13, RZ, RZ, RZ ;  /* 0x000000ffff0d7224 */ /* 0x009fd200078e00ff */
[----:B------:R-:W-:Y:S05]  /*19f0*/  @!P0 BRA `(.L_x_28) ;  /* 0x0000000400048947 */ /* 0x000fea0003800000 */
[----:B------:R-:W-:Y:S01]  /*1a00*/  BSSY.RECONVERGENT B2, `(.L_x_29) ;  /* 0x000003f000027945 */ /* 0x000fe20003800200 */
[----:B------:R-:W-:Y:S02]  /*1a10*/  IMAD.MOV.U32 R48, RZ, RZ, 0x1 ;  /* 0x00000001ff307424 */ /* 0x000fe400078e00ff */
[----:B------:R-:W-:-:S07]  /*1a20*/  IMAD.MOV.U32 R49, RZ, RZ, RZ ;  /* 0x000000ffff317224 */ /* 0x000fce00078e00ff */
.L_x_30:
[C---:B-1----:R-:W-:Y:S01]  /*1a30*/  R2UR UR4, R24.reuse ;  /* 0x00000000180472ca */ /* 0x042fe200000e0000 */
[----:B----4-:R-:W-:Y:S01]  /*1a40*/  IMAD.WIDE.U32 R46, R49, 0x8, R4 ;  /* 0x00000008312e7825 */ /* 0x010fe200078e0004 */
[C---:B------:R-:W-:Y:S02]  /*1a50*/  R2UR UR5, R25.reuse ;  /* 0x00000000190572ca */ /* 0x040fe400000e0000 */
[----:B------:R-:W-:Y:S02]  /*1a60*/  R2UR UR6, R24 ;  /* 0x00000000180672ca */ /* 0x000fe400000e0000 */
[----:B------:R-:W-:-:S09]  /*1a70*/  R2UR UR7, R25 ;  /* 0x00000000190772ca */ /* 0x000fd200000e0000 */
[----:B------:R-:W3:Y:S04]  /*1a80*/  LD.E.64 R40, desc[UR4][R46.64] ;  /* 0x000000042e287980 */ /* 0x000ee8000c101b00 */
[----:B------:R-:W4:Y:S01]  /*1a90*/  LD.E.64 R42, desc[UR6][R46.64+0x8] ;  /* 0x000008062e2a7980 */ /* 0x000f22000c101b00 */
[C---:B------:R-:W-:Y:S02]  /*1aa0*/  R2UR UR8, R24.reuse ;  /* 0x00000000180872ca */ /* 0x040fe400000e0000 */
[C---:B------:R-:W-:Y:S01]  /*1ab0*/  R2UR UR9, R25.reuse ;  /* 0x00000000190972ca */ /* 0x040fe200000e0000 */
[----:B------:R-:W5:Y:S01]  /*1ac0*/  LD.E.64 R12, desc[UR4][R46.64+0x10] ;  /* 0x000010042e0c7980 */ /* 0x000f62000c101b00 */
[----:B------:R-:W-:Y:S02]  /*1ad0*/  R2UR UR10, R24 ;  /* 0x00000000180a72ca */ /* 0x000fe400000e0000 */
[----:B------:R-:W-:Y:S01]  /*1ae0*/  R2UR UR11, R25 ;  /* 0x00000000190b72ca */ /* 0x000fe200000e0000 */
[----:B--2---:R-:W2:Y:S04]  /*1af0*/  LD.E.64 R14, desc[UR6][R46.64+0x18] ;  /* 0x000018062e0e7980 */ /* 0x004ea8000c101b00 */
[----:B------:R-:W2:Y:S04]  /*1b00*/  LD.E.64 R26, desc[UR4][R46.64+0x28] ;  /* 0x000028042e1a7980 */ /* 0x000ea8000c101b00 */
        /* <DEDUP_REMOVED lines=8> */
[----:B------:R-:W2:Y:S01]  /*1b90*/  LD.E.64 R50, desc[UR6][R46.64+0x78] ;  /* 0x000078062e327980 */ /* 0x000ea2000c101b00 */
[----:B---3--:R-:W-:-:S03]  /*1ba0*/  DSETP.NEU.AND P0, PT, R40, RZ, PT ;  /* 0x000000ff2800722a */ /* 0x008fc60003f0d000 */
[----:B------:R-:W3:Y:S01]  /*1bb0*/  LD.E.64 R40, desc[UR8][R46.64+0x60] ;  /* 0x000060082e287980 */ /* 0x000ee2000c101b00 */
[----:B----4-:R-:W-:-:S03]  /*1bc0*/  DSETP.NEU.AND P1, PT, R42, RZ, PT ;  /* 0x000000ff2a00722a */ /* 0x010fc60003f2d000 */
[----:B------:R-:W4:Y:S01]  /*1bd0*/  LD.E.64 R42, desc[UR4][R46.64+0x68] ;  /* 0x000068042e2a7980 */ /* 0x000f22000c101b00 */
[----:B------:R-:W-:Y:S01]  /*1be0*/  SEL R48, R48, RZ, !P0 ;  /* 0x000000ff30307207 */ /* 0x000fe20004000000 */
[----:B-----5:R-:W-:-:S03]  /*1bf0*/  DSETP.NEU.AND P2, PT, R12, RZ, PT ;  /* 0x000000ff0c00722a */ /* 0x020fc60003f4d000 */
[----:B------:R-:W-:Y:S01]  /*1c00*/  SEL R48, R48, RZ, !P1 ;  /* 0x000000ff30307207 */ /* 0x000fe20004800000 */
[----:B--2---:R-:W-:-:S03]  /*1c10*/  DSETP.NEU.AND P0, PT, R14, RZ, PT ;  /* 0x000000ff0e00722a */ /* 0x004fc60003f0d000 */
[----:B------:R-:W-:Y:S01]  /*1c20*/  SEL R48, R48, RZ, !P2 ;  /* 0x000000ff30307207 */ /* 0x000fe20005000000 */
[----:B------:R-:W-:-:S03]  /*1c30*/  DSETP.NEU.AND P1, PT, R16, RZ, PT ;  /* 0x000000ff1000722a */ /* 0x000fc60003f2d000 */
        /* <DEDUP_REMOVED lines=14> */
[----:B------:R-:W-:-:S04]  /*1d20*/  SEL R48, R48, RZ, !P1 ;  /* 0x000000ff30307207 */ /* 0x000fc80004800000 */
[----:B------:R-:W-:Y:S01]  /*1d30*/  SEL R48, R48, RZ, !P0 ;  /* 0x000000ff30307207 */ /* 0x000fe20004000000 */
[----:B------:R-:W-:Y:S01]  /*1d40*/  VIADD R49, R49, 0x10 ;  /* 0x0000001031317836 */ /* 0x000fe20000000000 */
[----:B---3--:R-:W-:Y:S02]  /*1d50*/  DSETP.NEU.AND P1, PT, R40, RZ, PT ;  /* 0x000000ff2800722a */ /* 0x008fe40003f2d000 */
[----:B----4-:R-:W-:-:S04]  /*1d60*/  DSETP.NEU.AND P0, PT, R42, RZ, PT ;  /* 0x000000ff2a00722a */ /* 0x010fc80003f0d000 */
[----:B------:R-:W-:Y:S01]  /*1d70*/  SEL R48, R48, RZ, !P1 ;  /* 0x000000ff30307207 */ /* 0x000fe20004800000 */
[----:B------:R-:W-:-:S03]  /*1d80*/  DSETP.NEU.AND P1, PT, R44, RZ, PT ;  /* 0x000000ff2c00722a */ /* 0x000fc60003f2d000 */
[----:B------:R-:W-:-:S04]  /*1d90*/  SEL R48, R48, RZ, !P0 ;  /* 0x000000ff30307207 */ /* 0x000fc80004000000 */
[----:B------:R-:W-:Y:S02]  /*1da0*/  SEL R48, R48, RZ, !P1 ;  /* 0x000000ff30307207 */ /* 0x000fe40004800000 */
[----:B------:R-:W-:Y:S01]  /*1db0*/  ISETP.NE.AND P1, PT, R49, R7, PT ;  /* 0x000000073100720c */ /* 0x000fe20003f25270 */
[----:B------:R-:W-:-:S06]  /*1dc0*/  DSETP.NEU.AND P0, PT, R50, RZ, PT ;  /* 0x000000ff3200722a */ /* 0x000fcc0003f0d000 */
[----:B------:R-:W-:-:S06]  /*1dd0*/  SEL R48, R48, RZ, !P0 ;  /* 0x000000ff30307207 */ /* 0x000fcc0004000000 */
[----:B------:R-:W-:Y:S05]  /*1de0*/  @P1 BRA `(.L_x_30) ;  /* 0xfffffffc00101947 */ /* 0x000fea000383ffff */
[----:B------:R-:W-:Y:S05]  /*1df0*/  BSYNC.RECONVERGENT B2 ;  /* 0x0000000000027941 */ /* 0x000fea0003800200 */
.L_x_29:
[----:B------:R-:W-:-:S07]  /*1e00*/  IMAD.MOV.U32 R13, RZ, RZ, R7 ;  /* 0x000000ffff0d7224 */ /* 0x000fce00078e0007 */
.L_x_28:
[----:B------:R-:W-:Y:S05]  /*1e10*/  BSYNC.RECONVERGENT B1 ;  /* 0x0000000000017941 */ /* 0x000fea0003800200 */
.L_x_27:
[----:B------:R-:W-:-:S13]  /*1e20*/  ISETP.NE.AND P0, PT, R6, RZ, PT ;  /* 0x000000ff0600720c */ /* 0x000fda0003f05270 */
[----:B------:R-:W-:Y:S05]  /*1e30*/  @!P0 BRA `(.L_x_31) ;  /* 0x0000000400688947 */ /* 0x000fea0003800000 */
[----:B------:R-:W-:Y:S01]  /*1e40*/  VIADD R12, R6, 0xffffffff ;  /* 0xffffffff060c7836 */ /* 0x000fe20000000000 */
[----:B------:R-:W-:-:S04]  /*1e50*/  LOP3.LUT P0, R0, R0, 0x7, RZ, 0xc0, !PT ;  /* 0x0000000700007812 */ /* 0x000fc8000780c0ff */
[----:B------:R-:W-:-:S13]  /*1e60*/  ISETP.GE.U32.AND P1, PT, R12, 0x7, PT ;  /* 0x000000070c00780c */ /* 0x000fda0003f26070 */
[----:B------:R-:W-:Y:S05]  /*1e70*/  @!P1 BRA `(.L_x_32) ;  /* 0x0000000000889947 */ /* 0x000fea0003800000 */
[C---:B-1----:R-:W-:Y:S01]  /*1e80*/  R2UR UR4, R24.reuse ;  /* 0x00000000180472ca */ /* 0x042fe200000e0000 */
[----:B--2-4-:R-:W-:Y:S01]  /*1e90*/  IMAD.WIDE.U32 R14, R13, 0x8, R4 ;  /* 0x000000080d0e7825 */ /* 0x014fe200078e0004 */
[C---:B------:R-:W-:Y:S02]  /*1ea0*/  R2UR UR5, R25.reuse ;  /* 0x00000000190572ca */ /* 0x040fe400000e0000 */
[C---:B------:R-:W-:Y:S02]  /*1eb0*/  R2UR UR6, R24.reuse ;  /* 0x00000000180672ca */ /* 0x040fe400000e0000 */
[C---:B------:R-:W-:Y:S02]  /*1ec0*/  R2UR UR7, R25.reuse ;  /* 0x00000000190772ca */ /* 0x040fe400000e0000 */
[----:B------:R-:W-:Y:S02]  /*1ed0*/  R2UR UR8, R24 ;  /* 0x00000000180872ca */ /* 0x000fe400000e0000 */
[----:B------:R-:W-:-:S02]  /*1ee0*/  R2UR UR9, R25 ;  /* 0x00000000190972ca */ /* 0x000fc400000e0000 */
[----:B------:R-:W-:Y:S02]  /*1ef0*/  R2UR UR10, R24 ;  /* 0x00000000180a72ca */ /* 0x000fe400000e0000 */
[----:B------:R-:W-:Y:S01]  /*1f00*/  R2UR UR11, R25 ;  /* 0x00000000190b72ca */ /* 0x000fe200000e0000 */
[----:B------:R-:W2:Y:S04]  /*1f10*/  LD.E.64 R38, desc[UR4][R14.64] ;  /* 0x000000040e267980 */ /* 0x000ea8000c101b00 */
[----:B------:R-:W3:Y:S04]  /*1f20*/  LD.E.64 R16, desc[UR6][R14.64+0x8] ;  /* 0x000008060e107980 */ /* 0x000ee8000c101b00 */
[----:B------:R-:W4:Y:S04]  /*1f30*/  LD.E.64 R26, desc[UR8][R14.64+0x10] ;  /* 0x000010080e1a7980 */ /* 0x000f28000c101b00 */
[----:B------:R-:W5:Y:S04]  /*1f40*/  LD.E.64 R28, desc[UR10][R14.64+0x18] ;  /* 0x0000180a0e1c7980 */ /* 0x000f68000c101b00 */
[----:B------:R-:W5:Y:S04]  /*1f50*/  LD.E.64 R30, desc[UR4][R14.64+0x20] ;  /* 0x000020040e1e7980 */ /* 0x000f68000c101b00 */
[----:B------:R-:W5:Y:S04]  /*1f60*/  LD.E.64 R32, desc[UR6][R14.64+0x28] ;  /* 0x000028060e207980 */ /* 0x000f68000c101b00 */
[----:B------:R-:W5:Y:S04]  /*1f70*/  LD.E.64 R34, desc[UR8][R14.64+0x30] ;  /* 0x000030080e227980 */ /* 0x000f68000c101b00 */
[----:B------:R-:W5:Y:S01]  /*1f80*/  LD.E.64 R36, desc[UR10][R14.64+0x38] ;  /* 0x0000380a0e247980 */ /* 0x000f62000c101b00 */
[----:B------:R-:W-:Y:S01]  /*1f90*/  VIADD R13, R13, 0x8 ;  /* 0x000000080d0d7836 */ /* 0x000fe20000000000 */
[----:B--2---:R-:W-:-:S02]  /*1fa0*/  DSETP.NEU.AND P1, PT, R38, RZ, PT ;  /* 0x000000ff2600722a */ /* 0x004fc40003f2d000 */
[----:B---3--:R-:W-:-:S04]  /*1fb0*/  DSETP.NEU.AND P2, PT, R16, RZ, PT ;  /* 0x000000ff1000722a */ /* 0x008fc80003f4d000 */
[----:B------:R-:W-:Y:S01]  /*1fc0*/  SEL R48, R48, RZ, !P1 ;  /* 0x000000ff30307207 */ /* 0x000fe20004800000 */
[----:B----4-:R-:W-:-:S03]  /*1fd0*/  DSETP.NEU.AND P1, PT, R26, RZ, PT ;  /* 0x000000ff1a00722a */ /* 0x010fc60003f2d000 */
[----:B------:R-:W-:Y:S01]  /*1fe0*/  SEL R48, R48, RZ, !P2 ;  /* 0x000000ff30307207 */ /* 0x000fe20005000000 */
[----:B-----5:R-:W-:-:S03]  /*1ff0*/  DSETP.NEU.AND P2, PT, R28, RZ, PT ;  /* 0x000000ff1c00722a */ /* 0x020fc60003f4d000 */
        /* <DEDUP_REMOVED lines=9> */
[----:B------:R-:W-:-:S07]  /*2090*/  SEL R48, R48, RZ, !P2 ;  /* 0x000000ff30307207 */ /* 0x000fce0005000000 */
.L_x_32:
[----:B------:R-:W-:Y:S04]  /*20a0*/  BSSY.RECONVERGENT B1, `(.L_x_31) ;  /* 0x0000033000017945 */ /* 0x000fe80003800200 */
[----:B------:R-:W-:Y:S05]  /*20b0*/  @!P0 BRA `(.L_x_33) ;  /* 0x0000000000c48947 */ /* 0x000fea0003800000 */
[----:B------:R-:W-:Y:S01]  /*20c0*/  VIADD R0, R0, 0xffffffff ;  /* 0xffffffff00007836 */ /* 0x000fe20000000000 */
[----:B------:R-:W-:Y:S01]  /*20d0*/  BSSY.RECONVERGENT B2, `(.L_x_34) ;  /* 0x000001a000027945 */ /* 0x000fe20003800200 */
[----:B------:R-:W-:-:S03]  /*20e0*/  ISETP.NE.AND P0, PT, R8, RZ, PT ;  /* 0x000000ff0800720c */ /* 0x000fc60003f05270 */
        /* <DEDUP_REMOVED lines=22> */
[----:B------:R-:W-:-:S04]  /*2250*/  SEL R48, R48, RZ, !P1 ;  /* 0x000000ff30307207 */ /* 0x000fc80004800000 */
[----:B------:R-:W-:-:S07]  /*2260*/  SEL R48, R48, RZ, !P2 ;  /* 0x000000ff30307207 */ /* 0x000fce0005000000 */
.L_x_35:
[----:B------:R-:W-:Y:S05]  /*2270*/  BSYNC.RECONVERGENT B2 ;  /* 0x0000000000027941 */ /* 0x000fea0003800200 */
.L_x_34:
[----:B------:R-:W-:Y:S05]  /*2280*/  @!P0 BRA `(.L_x_33) ;  /* 0x0000000000508947 */ /* 0x000fea0003800000 */
[----:B-1----:R-:W-:Y:S01]  /*2290*/  R2UR UR4, R24 ;  /* 0x00000000180472ca */ /* 0x002fe200000e0000 */
[----:B--2-4-:R-:W-:Y:S01]  /*22a0*/  IMAD.WIDE.U32 R14, R13, 0x8, R4 ;  /* 0x000000080d0e7825 */ /* 0x014fe200078e0004 */
[----:B------:R-:W-:-:S13]  /*22b0*/  R2UR UR5, R25 ;  /* 0x00000000190572ca */ /* 0x000fda00000e0000 */
[----:B------:R-:W2:Y:S01]  /*22c0*/  LD.E.64 R12, desc[UR4][R14.64] ;  /* 0x000000040e0c7980 */ /* 0x000ea2000c101b00 */
[----:B------:R-:W-:Y:S01]  /*22d0*/  ISETP.NE.AND P1, PT, R8, 0x1, PT ;  /* 0x000000010800780c */ /* 0x000fe20003f25270 */
[----:B--2---:R-:W-:-:S06]  /*22e0*/  DSETP.NEU.AND P0, PT, R12, RZ, PT ;  /* 0x000000ff0c00722a */ /* 0x004fcc0003f0d000 */
[----:B------:R-:W-:-:S06]  /*22f0*/  SEL R48, R48, RZ, !P0 ;  /* 0x000000ff30307207 */ /* 0x000fcc0004000000 */
[----:B------:R-:W-:Y:S05]  /*2300*/  @!P1 BRA `(.L_x_33) ;  /* 0x0000000000309947 */ /* 0x000fea0003800000 */
[----:B------:R-:W-:Y:S02]  /*2310*/  ISETP.NE.AND P1, PT, R8, 0x2, PT ;  /* 0x000000020800780c */ /* 0x000fe40003f25270 */
[----:B------:R-:W-:Y:S02]  /*2320*/  R2UR UR4, R24 ;  /* 0x00000000180472ca */ /* 0x000fe400000e0000 */
[----:B------:R-:W-:-:S09]  /*2330*/  R2UR UR5, R25 ;  /* 0x00000000190572ca */ /* 0x000fd200000e0000 */
[----:B------:R-:W-:Y:S02]  /*2340*/  @P1 R2UR UR6, R24 ;  /* 0x00000000180612ca */ /* 0x000fe400000e0000 */
[----:B------:R-:W-:Y:S02]  /*2350*/  @P1 R2UR UR7, R25 ;  /* 0x00000000190712ca */ /* 0x000fe400000e0000 */
[----:B------:R-:W2:Y:S11]  /*2360*/  LD.E.64 R16, desc[UR4][R14.64+0x8] ;  /* 0x000008040e107980 */ /* 0x000eb6000c101b00 */
[----:B------:R-:W3:Y:S01]  /*2370*/  @P1 LD.E.64 R12, desc[UR6][R14.64+0x10] ;  /* 0x000010060e0c1980 */ /* 0x000ee2000c101b00 */
[----:B--2---:R-:W-:-:S06]  /*2380*/  DSETP.NEU.AND P0, PT, R16, RZ, PT ;  /* 0x000000ff1000722a */ /* 0x004fcc0003f0d000 */
[----:B------:R-:W-:Y:S01]  /*2390*/  SEL R48, R48, RZ, !P0 ;  /* 0x000000ff30307207 */ /* 0x000fe20004000000 */
[----:B---3--:R-:W-:-:S06]  /*23a0*/  @P1 DSETP.NEU.AND P0, PT, R12, RZ, PT ;  /* 0x000000ff0c00122a */ /* 0x008fcc0003f0d000 */
[----:B------:R-:W-:-:S04]  /*23b0*/  @P1 SEL R0, R48, RZ, !P0 ;  /* 0x000000ff30001207 */ /* 0x000fc80004000000 */
[----:B------:R-:W-:-:S07]  /*23c0*/  @P1 PRMT R48, R0, 0x7610, R48 ;  /* 0x0000761000301816 */ /* 0x000fce0000000030 */
.L_x_33:
[----:B------:R-:W-:Y:S05]  /*23d0*/  BSYNC.RECONVERGENT B1 ;  /* 0x0000000000017941 */ /* 0x000fea0003800200 */
.L_x_31:
[----:B------:R-:W-:-:S13]  /*23e0*/  LOP3.LUT P0, RZ, R48, 0xff, RZ, 0xc0, !PT ;  /* 0x000000ff30ff7812 */ /* 0x000fda000780c0ff */
[----:B------:R-:W-:Y:S05]  /*23f0*/  @P0 BRA `(.L_x_26) ;  /* 0x0000001c00300947 */ /* 0x000fea0003800000 */
[C---:B-1----:R-:W-:Y:S02]  /*2400*/  R2UR UR4, R24.reuse ;  /* 0x00000000180472ca */ /* 0x042fe400000e0000 */
[C---:B------:R-:W-:Y:S02]  /*2410*/  R2UR UR5, R25.reuse ;  /* 0x00000000190572ca */ /* 0x040fe400000e0000 */
[----:B------:R-:W-:Y:S02]  /*2420*/  R2UR UR6, R24 ;  /* 0x00000000180672ca */ /* 0x000fe400000e0000 */
[----:B------:R-:W-:-:S09]  /*2430*/  R2UR UR7, R25 ;  /* 0x00000000190772ca */ /* 0x000fd200000e0000 */
[----:B--2-4-:R-:W2:Y:S04]  /*2440*/  LDG.E.64 R16, desc[UR4][R22.64+0x1008] ;  /* 0x0010080416107981 */ /* 0x014ea8000c1e1b00 */
[----:B------:R-:W2:Y:S02]  /*2450*/  LDG.E.64 R14, desc[UR6][R22.64+0x1000] ;  /* 0x00100006160e7981 */ /* 0x000ea4000c1e1b00 */
[----:B--2---:R-:W-:-:S05]  /*2460*/  IMAD.WIDE R12, R15, 0x4, R16 ;  /* 0x000000040f0c7825 */ /* 0x004fca00078e0210 */
[----:B------:R-:W2:Y:S01]  /*2470*/  LD.E R0, desc[UR4][R12.64] ;  /* 0x000000040c007980 */ /* 0x000ea2000c101900 */
[----:B------:R-:W-:Y:S01]  /*2480*/  IMAD.IADD R27, R3, 0x1, R14 ;  /* 0x00000001031b7824 */ /* 0x000fe200078e020e */
[C---:B------:R-:W-:Y:S02]  /*2490*/  R2UR UR10, R24.reuse ;  /* 0x00000000180a72ca */ /* 0x040fe400000e0000 */
[----:B------:R-:W-:Y:S01]  /*24a0*/  R2UR UR11, R25 ;  /* 0x00000000190b72ca */ /* 0x000fe200000e0000 */
[----:B------:R-:W-:Y:S01]  /*24b0*/  IMAD.SHL.U32 R32, R27, 0x4, RZ ;  /* 0x000000041b207824 */ /* 0x000fe200078e00ff */
[----:B------:R-:W-:Y:S02]  /*24c0*/  R2UR UR8, R24 ;  /* 0x00000000180872ca */ /* 0x000fe400000e0000 */
[----:B------:R-:W-:Y:S02]  /*24d0*/  R2UR UR9, R25 ;  /* 0x00000000190972ca */ /* 0x000fe400000e0000 */
[----:B------:R-:W-:-:S02]  /*24e0*/  LOP3.LUT R31, R32, 0xffc, RZ, 0xc0, !PT ;  /* 0x00000ffc201f7812 */ /* 0x000fc400078ec0ff */
[----:B------:R-:W-:Y:S02]  /*24f0*/  R2UR UR14, R24 ;  /* 0x00000000180e72ca */ /* 0x000fe400000e0000 */
[----:B------:R-:W-:Y:S02]  /*2500*/  IADD3 R26, P0, PT, R22, R31, RZ ;  /* 0x0000001f161a7210 */ /* 0x000fe40007f1e0ff */
[C---:B------:R-:W-:Y:S01]  /*2510*/  R2UR UR15, R25.reuse ;  /* 0x00000000190f72ca */ /* 0x040fe200000e0000 */
[----:B------:R-:W3:Y:S01]  /*2520*/  LD.E R16, desc[UR10][R16.64+0x9f60] ;  /* 0x009f600a10107980 */ /* 0x000ee2000c101900 */
[----:B------:R-:W-:Y:S02]  /*2530*/  R2UR UR12, R24 ;  /* 0x00000000180c72ca */ /* 0x000fe400000e0000 */
[----:B------:R-:W-:-:S09]  /*2540*/  R2UR UR13, R25 ;  /* 0x00000000190d72ca */ /* 0x000fd200000e0000 */
[----:B------:R-:W4:Y:S04]  /*2550*/  LD.E R37, desc[UR14][R12.64+0x9c40] ;  /* 0x009c400e0c257980 */ /* 0x000f28000c101900 */
[----:B------:R-:W5:Y:S01]  /*2560*/  LD.E R35, desc[UR12][R12.64+0x9920] ;  /* 0x0099200c0c237980 */ /* 0x000f62000c101900 */
[----:B--2---:R-:W-:Y:S02]  /*2570*/  IMAD.IADD R27, R0, 0x1, R27 ;  /* 0x00000001001b7824 */ /* 0x004fe400078e021b */
[----:B------:R-:W-:Y:S02]  /*2580*/  VIADD R0, R32, 0x4 ;  /* 0x0000000420007836 */ /* 0x000fe40000000000 */
[----:B------:R-:W-:Y:S02]  /*2590*/  IMAD.SHL.U32 R33, R27, 0x4, RZ ;  /* 0x000000041b217824 */ /* 0x000fe400078e00ff */
[----:B------:R-:W-:Y:S01]  /*25a0*/  IMAD.X R27, RZ, RZ, R23, P0 ;  /* 0x000000ffff1b7224 */ /* 0x000fe200000e0617 */
[----:B------:R-:W-:-:S02]  /*25b0*/  LOP3.LUT R29, R0, 0xffc, RZ, 0xc0, !PT ;  /* 0x00000ffc001d7812 */ /* 0x000fc400078ec0ff */
[----:B------:R-:W-:Y:S02]  /*25c0*/  LOP3.LUT R31, R33, 0xffc, RZ, 0xc0, !PT ;  /* 0x00000ffc211f7812 */ /* 0x000fe400078ec0ff */
[C---:B------:R-:W-:Y:S01]  /*25d0*/  IADD3 R28, P1, PT, R22.reuse, R29, RZ ;  /* 0x0000001d161c7210 */ /* 0x040fe20007f3e0ff */
[----:B------:R-:W3:Y:S01]  /*25e0*/  LDG.E R26, desc[UR4][R26.64] ;  /* 0x000000041a1a7981 */ /* 0x000ee2000c1e1900 */
[----:B------:R-:W-:-:S03]  /*25f0*/  IADD3 R30, P0, PT, R22, R31, RZ ;  /* 0x0000001f161e7210 */ /* 0x000fc60007f1e0ff */
[--C-:B------:R-:W-:Y:S02]  /*2600*/  IMAD.X R29, RZ, RZ, R23.reuse, P1 ;  /* 0x000000ffff1d7224 */ /* 0x100fe400008e0617 */
[----:B------:R-:W-:-:S04]  /*2610*/  IMAD.X R31, RZ, RZ, R23, P0 ;  /* 0x000000ffff1f7224 */ /* 0x000fc800000e0617 */
[----:B------:R-:W3:Y:S04]  /*2620*/  LDG.E R29, desc[UR6][R28.64] ;  /* 0x000000061c1d7981 */ /* 0x000ee8000c1e1900 */
[----:B------:R-:W4:Y:S01]  /*2630*/  LDG.E R30, desc[UR8][R30.64] ;  /* 0x000000081e1e7981 */ /* 0x000f22000c1e1900 */
[----:B------:R-:W-:Y:S01]  /*2640*/  IMAD.WIDE R14, R15, 0x3c, R12 ;  /* 0x0000003c0f0e7825 */ /* 0x000fe200078e020c */
[----:B---3--:R-:W-:Y:S02]  /*2650*/  LOP3.LUT R0, R29, R16, R26, 0x78, !PT ;  /* 0x000000101d007212 */ /* 0x008fe400078e781a */
[----:B----4-:R-:W-:Y:S02]  /*2660*/  SHF.R.U32.HI R37, RZ, R37, R30 ;  /* 0x00000025ff257219 */ /* 0x010fe4000001161e */
[----:B-----5:R-:W-:-:S04]  /*2670*/  SHF.L.U32 R35, R0, R35, RZ ;  /* 0x0000002300237219 */ /* 0x020fc800000006ff */
[----:B------:R-:W-:-:S05]  /*2680*/  LOP3.LUT R0, R0, R37, R35, 0x96, !PT ;  /* 0x0000002500007212 */ /* 0x000fca00078e9623 */
[----:B------:R-:W-:-:S05]  /*2690*/  IMAD.SHL.U32 R34, R0, 0x4, RZ ;  /* 0x0000000400227824 */ /* 0x000fca00078e00ff */
[----:B------:R-:W-:-:S04]  /*26a0*/  LOP3.LUT R27, R34, 0x3c, RZ, 0xc0, !PT ;  /* 0x0000003c221b7812 */ /* 0x000fc800078ec0ff */
[----:B------:R-:W-:-:S05]  /*26b0*/  IADD3 R16, P0, PT, R14, R27, RZ ;  /* 0x0000001b0e107210 */ /* 0x000fca0007f1e0ff */
[----:B------:R-:W-:-:S06]  /*26c0*/  IMAD.X R17, RZ, RZ, R15, P0 ;  /* 0x000000ffff117224 */ /* 0x000fcc00000e060f */
[----:B------:R-:W2:Y:S01]  /*26d0*/  LD.E R17, desc[UR4][R16.64+0x320] ;  /* 0x0003200410117980 */ /* 0x000ea2000c101900 */
[----:B------:R-:W-:Y:S02]  /*26e0*/  VIADD R32, R32, 0x57c ;  /* 0x0000057c20207836 */ /* 0x000fe40000000000 */
[----:B------:R-:W-:-:S03]  /*26f0*/  VIADD R33, R33, 0xfffffffc ;  /* 0xfffffffc21217836 */ /* 0x000fc60000000000 */
[----:B------:R-:W-:Y:S02]  /*2700*/  LOP3.LUT R13, R32, 0xffc, RZ, 0xc0, !PT ;  /* 0x00000ffc200d7812 */ /* 0x000fe400078ec0ff */
[----:B------:R-:W-:Y:S02]  /*2710*/  LOP3.LUT R33, R33, 0xffc, RZ, 0xc0, !PT ;  /* 0x00000ffc21217812 */ /* 0x000fe400078ec0ff */
[C---:B------:R-:W-:Y:S02]  /*2720*/  IADD3 R12, P0, PT, R22.reuse, R13, RZ ;  /* 0x0000000d160c7210 */ /* 0x040fe40007f1e0ff */
[----:B------:R-:W-:-:S03]  /*2730*/  IADD3 R26, P1, PT, R22, R33, RZ ;  /* 0x00000021161a7210 */ /* 0x000fc60007f3e0ff */
[--C-:B------:R-:W-:Y:S02]  /*2740*/  IMAD.X R13, RZ, RZ, R23.reuse, P0 ;  /* 0x000000ffff0d7224 */ /* 0x100fe400000e0617 */
[----:B------:R-:W-:Y:S01]  /*2750*/  IMAD.X R27, RZ, RZ, R23, P1 ;  /* 0x000000ffff1b7224 */ /* 0x000fe200008e0617 */
[----:B--2---:R-:W-:-:S05]  /*2760*/  LOP3.LUT R0, R0, R17, RZ, 0x3c, !PT ;  /* 0x0000001100007212 */ /* 0x004fca00078e3cff */
[----:B------:R0:W-:Y:S04]  /*2770*/  STG.E desc[UR4][R12.64], R0 ;  /* 0x000000000c007986 */ /* 0x0001e8000c101904 */
[----:B------:R-:W2:Y:S01]  /*2780*/  LDG.E R26, desc[UR6][R26.64] ;  /* 0x000000061a1a7981 */ /* 0x000ea2000c1e1900 */
[----:B------:R-:W-:Y:S02]  /*2790*/  ISETP.NE.AND P0, PT, R3, RZ, PT ;  /* 0x000000ff0300720c */ /* 0x000fe40003f05270 */
[----:B--2---:R-:W-:-:S04]  /*27a0*/  SHF.R.U32.HI R17, RZ, 0x10, R26 ;  /* 0x00000010ff117819 */ /* 0x004fc8000001161a */
[----:B------:R-:W-:-:S04]  /*27b0*/  LOP3.LUT R17, R17, R26, RZ, 0x3c, !PT ;  /* 0x0000001a11117212 */ /* 0x000fc800078e3cff */
[----:B------:R-:W-:-:S04]  /*27c0*/  SHF.R.U32.HI R16, RZ, 0x8, R17 ;  /* 0x00000008ff107819 */ /* 0x000fc80000011611 */
[----:B------:R-:W-:-:S05]  /*27d0*/  LOP3.LUT R16, R16, R17, RZ, 0x3c, !PT ;  /* 0x0000001110107212 */ /* 0x000fca00078e3cff */
[----:B------:R-:W-:-:S05]  /*27e0*/  IMAD.SHL.U32 R16, R16, 0x4, RZ ;  /* 0x0000000410107824 */ /* 0x000fca00078e00ff */
[----:B------:R-:W-:-:S04]  /*27f0*/  LOP3.LUT R17, R16, 0x3c, RZ, 0xc0, !PT ;  /* 0x0000003c10117812 */ /* 0x000fc800078ec0ff */
[----:B------:R-:W-:-:S05]  /*2800*/  IADD3 R14, P1, PT, R14, R17, RZ ;  /* 0x000000110e0e7210 */ /* 0x000fca0007f3e0ff */
[----:B------:R-:W-:-:S05]  /*2810*/  IMAD.X R15, RZ, RZ, R15, P1 ;  /* 0x000000ffff0f7224 */ /* 0x000fca00008e060f */
[----:B------:R1:W2:Y:S01]  /*2820*/  LD.E R17, desc[UR4][R14.64+0x3520] ;  /* 0x003520040e117980 */ /* 0x0002a2000c101900 */
[----:B------:R-:W-:Y:S05]  /*2830*/  WARPSYNC.ALL ;  /* 0x0000000000007948 */ /* 0x000fea0003800000 */
[----:B------:R-:W-:Y:S02]  /*2840*/  @!P0 R2UR UR4, R24 ;  /* 0x00000000180482ca */ /* 0x000fe400000e0000 */
[----:B------:R-:W-:Y:S01]  /*2850*/  @!P0 R2UR UR5, R25 ;  /* 0x00000000190582ca */ /* 0x000fe200000e0000 */
[----:B------:R-:W-:-:S12]  /*2860*/  BAR.SYNC.DEFER_BLOCKING 0x0 ;  /* 0x0000000000007b1d */ /* 0x000fd80000010000 */
[----:B0-----:R-:W3:Y:S01]  /*2870*/  @!P0 LDG.E R12, desc[UR4][R22.64+0x1000] ;  /* 0x00100004160c8981 */ /* 0x001ee2000c1e1900 */
[----:B------:R-:W0:Y:S08]  /*2880*/  @!P0 LDC R13, c[0x0][0x368] ;  /* 0x0000da00ff0d8b82 */ /* 0x000e300000000800 */
[----:B------:R-:W0:Y:S08]  /*2890*/  @!P0 LDC R16, c[0x0][0x364] ;  /* 0x0000d900ff108b82 */ /* 0x000e300000000800 */
[----:B------:R-:W3:Y:S01]  /*28a0*/  @!P0 LDC R26, c[0x0][0x360] ;  /* 0x0000d800ff1a8b82 */ /* 0x000ee20000000800 */
[----:B------:R-:W-:-:S02]  /*28b0*/  @!P0 R2UR UR4, R24 ;  /* 0x00000000180482ca */ /* 0x000fc400000e0000 */
[----:B------:R-:W-:Y:S01]  /*28c0*/  @!P0 R2UR UR5, R25 ;  /* 0x00000000190582ca */ /* 0x000fe200000e0000 */
[----:B0-----:R-:W-:Y:S01]  /*28d0*/  @!P0 IMAD R13, R13, R16, RZ ;  /* 0x000000100d0d8224 */ /* 0x001fe200078e02ff */
[C---:B------:R-:W-:Y:S02]  /*28e0*/  R2UR UR6, R24.reuse ;  /* 0x00000000180672ca */ /* 0x040fe400000e0000 */
[C---:B------:R-:W-:Y:S02]  /*28f0*/  R2UR UR7, R25.reuse ;  /* 0x00000000190772ca */ /* 0x040fe400000e0000 */
[----:B------:R-:W-:Y:S02]  /*2900*/  R2UR UR8, R24 ;  /* 0x00000000180872ca */ /* 0x000fe400000e0000 */
[----:B------:R-:W-:Y:S01]  /*2910*/  R2UR UR9, R25 ;  /* 0x00000000190972ca */ /* 0x000fe200000e0000 */
[----:B---3--:R-:W-:-:S05]  /*2920*/  @!P0 IMAD R12, R13, R26, R12 ;  /* 0x0000001a0d0c8224 */ /* 0x008fca00078e020c */
[----:B------:R-:W-:-:S05]  /*2930*/  @!P0 LOP3.LUT R29, R12, 0x3ff, RZ, 0xc0, !PT ;  /* 0x000003ff0c1d8812 */ /* 0x000fca00078ec0ff */
[----:B------:R0:W-:Y:S01]  /*2940*/  @!P0 STG.E desc[UR4][R22.64+0x1000], R29 ;  /* 0x0010001d16008986 */ /* 0x0001e2000c101904 */
[----:B------:R-:W-:Y:S06]  /*2950*/  BAR.SYNC.DEFER_BLOCKING 0x0 ;  /* 0x0000000000007b1d */ /* 0x000fec0000010000 */
[----:B------:R-:W3:Y:S04]  /*2960*/  LDG.E.64 R26, desc[UR6][R22.64+0x1008] ;  /* 0x00100806161a7981 */ /* 0x000ee8000c1e1b00 */
[----:B------:R-:W3:Y:S01]  /*2970*/  LDG.E.64 R14, desc[UR8][R22.64+0x1000] ;  /* 0x00100008160e7981 */ /* 0x000ee2000c1e1b00 */
[----:B------:R-:W-:-:S02]  /*2980*/  R2UR UR4, R24 ;  /* 0x00000000180472ca */ /* 0x000fc400000e0000 */
[----:B------:R-:W-:Y:S01]  /*2990*/  R2UR UR5, R25 ;  /* 0x00000000190572ca */ /* 0x000fe200000e0000 */
[----:B---3--:R-:W-:-:S12]  /*29a0*/  IMAD.WIDE R12, R15, 0x4, R26 ;  /* 0x000000040f0c7825 */ /* 0x008fd800078e021a */
[----:B------:R-:W3:Y:S01]  /*29b0*/  LD.E R16, desc[UR4][R12.64] ;  /* 0x000000040c107980 */ /* 0x000ee2000c101900 */
[----:B------:R-:W-:-:S04]  /*29c0*/  IMAD.IADD R31, R3, 0x1, R14 ;  /* 0x00000001031f7824 */ /* 0x000fc800078e020e */
[----:B------:R-:W-:-:S04]  /*29d0*/  IMAD.SHL.U32 R34, R31, 0x4, RZ ;  /* 0x000000041f227824 */ /* 0x000fc800078e00ff */
[C---:B-1----:R-:W-:Y:S01]  /*29e0*/  VIADD R14, R34.reuse, 0x4 ;  /* 0x00000004220e7836 */ /* 0x042fe20000000000 */
[----:B0-----:R-:W-:Y:S02]  /*29f0*/  LOP3.LUT R29, R34, 0xffc, RZ, 0xc0, !PT ;  /* 0x00000ffc221d7812 */ /* 0x001fe400078ec0ff */
[C---:B------:R-:W-:Y:S02]  /*2a00*/  R2UR UR4, R24.reuse ;  /* 0x00000000180472ca */ /* 0x040fe400000e0000 */
[C---:B------:R-:W-:Y:S02]  /*2a10*/  R2UR UR5, R25.reuse ;  /* 0x00000000190572ca */ /* 0x040fe400000e0000 */
[C---:B------:R-:W-:Y:S02]  /*2a20*/  R2UR UR6, R24.reuse ;  /* 0x00000000180672ca */ /* 0x040fe400000e0000 */
[----:B------:R-:W-:Y:S02]  /*2a30*/  R2UR UR7, R25 ;  /* 0x00000000190772ca */ /* 0x000fe400000e0000 */
[----:B------:R-:W-:-:S02]  /*2a40*/  R2UR UR10, R24 ;  /* 0x00000000180a72ca */ /* 0x000fc400000e0000 */
[C---:B------:R-:W-:Y:S02]  /*2a50*/  R2UR UR11, R25.reuse ;  /* 0x00000000190b72ca */ /* 0x040fe400000e0000 */
[----:B------:R-:W-:Y:S02]  /*2a60*/  IADD3 R28, P1, PT, R22, R29, RZ ;  /* 0x0000001d161c7210 */ /* 0x000fe40007f3e0ff */
[C---:B------:R-:W-:Y:S02]  /*2a70*/  R2UR UR8, R24.reuse ;  /* 0x00000000180872ca */ /* 0x040fe400000e0000 */
[C---:B------:R-:W-:Y:S02]  /*2a80*/  R2UR UR9, R25.reuse ;  /* 0x00000000190972ca */ /* 0x040fe400000e0000 */
[----:B------:R-:W-:Y:S02]  /*2a90*/  R2UR UR14, R24 ;  /* 0x00000000180e72ca */ /* 0x000fe400000e0000 */
[----:B------:R-:W-:-:S02]  /*2aa0*/  R2UR UR15, R25 ;  /* 0x00000000190f72ca */ /* 0x000fc400000e0000 */
[----:B------:R-:W-:Y:S02]  /*2ab0*/  R2UR UR12, R24 ;  /* 0x00000000180c72ca */ /* 0x000fe400000e0000 */
[----:B------:R-:W-:Y:S01]  /*2ac0*/  R2UR UR13, R25 ;  /* 0x00000000190d72ca */ /* 0x000fe200000e0000 */
[----:B------:R-:W-:Y:S01]  /*2ad0*/  IMAD.X R29, RZ, RZ, R23, P1 ;  /* 0x000000ffff1d7224 */ /* 0x000fe200008e0617 */
[----:B------:R-:W4:Y:S04]  /*2ae0*/  LD.E R26, desc[UR10][R26.64+0x9f60] ;  /* 0x009f600a1a1a7980 */ /* 0x000f28000c101900 */
[----:B------:R-:W4:Y:S04]  /*2af0*/  LDG.E R28, desc[UR4][R28.64] ;  /* 0x000000041c1c7981 */ /* 0x000f28000c1e1900 */
[----:B------:R-:W5:Y:S04]  /*2b00*/  LD.E R37, desc[UR14][R12.64+0x9c40] ;  /* 0x009c400e0c257980 */ /* 0x000f68000c101900 */
[----:B------:R-:W2:Y:S01]  /*2b10*/  LD.E R35, desc[UR12][R12.64+0x9920] ;  /* 0x0099200c0c237980 */ /* 0x000ea2000c101900 */
[----:B---3--:R-:W-:Y:S01]  /*2b20*/  IMAD.IADD R16, R16, 0x1, R31 ;  /* 0x0000000110107824 */ /* 0x008fe200078e021f */
[----:B------:R-:W-:-:S03]  /*2b30*/  LOP3.LUT R31, R14, 0xffc, RZ, 0xc0, !PT ;  /* 0x00000ffc0e1f7812 */ /* 0x000fc600078ec0ff */
[----:B------:R-:W-:Y:S01]  /*2b40*/  IMAD.SHL.U32 R16, R16, 0x4, RZ ;  /* 0x0000000410107824 */ /* 0x000fe200078e00ff */
[----:B------:R-:W-:-:S04]  /*2b50*/  IADD3 R30, P2, PT, R22, R31, RZ ;  /* 0x0000001f161e7210 */ /* 0x000fc80007f5e0ff */
[----:B------:R-:W-:Y:S01]  /*2b60*/  LOP3.LUT R33, R16, 0xffc, RZ, 0xc0, !PT ;  /* 0x00000ffc10217812 */ /* 0x000fe200078ec0ff */
[----:B------:R-:W-:-:S03]  /*2b70*/  IMAD.X R31, RZ, RZ, R23, P2 ;  /* 0x000000ffff1f7224 */ /* 0x000fc600010e0617 */
[----:B------:R-:W-:-:S03]  /*2b80*/  IADD3 R32, P1, PT, R22, R33, RZ ;  /* 0x0000002116207210 */ /* 0x000fc60007f3e0ff */
[----:B------:R-:W4:Y:S02]  /*2b90*/  LDG.E R31, desc[UR6][R30.64] ;  /* 0x000000061e1f7981 */ /* 0x000f24000c1e1900 */
[----:B------:R-:W-:-:S05]  /*2ba0*/  IMAD.X R33, RZ, RZ, R23, P1 ;  /* 0x000000ffff217224 */ /* 0x000fca00008e0617 */
[----:B------:R-:W5:Y:S01]  /*2bb0*/  LDG.E R32, desc[UR8][R32.64] ;  /* 0x0000000820207981 */ /* 0x000f62000c1e1900 */
[----:B------:R-:W-:Y:S02]  /*2bc0*/  R2UR UR4, R24 ;  /* 0x00000000180472ca */ /* 0x000fe400000e0000 */
[----:B------:R-:W-:Y:S02]  /*2bd0*/  R2UR UR5, R25 ;  /* 0x00000000190572ca */ /* 0x000fe400000e0000 */
[----:B----4-:R-:W-:-:S04]  /*2be0*/  LOP3.LUT R14, R31, R26, R28, 0x78, !PT ;  /* 0x0000001a1f0e7212 */ /* 0x010fc800078e781c */
[----:B--2---:R-:W-:Y:S02]  /*2bf0*/  SHF.L.U32 R35, R14, R35, RZ ;  /* 0x000000230e237219 */ /* 0x004fe400000006ff */
[----:B-----5:R-:W-:-:S04]  /*2c00*/  SHF.R.U32.HI R37, RZ, R37, R32 ;  /* 0x00000025ff257219 */ /* 0x020fc80000011620 */
[----:B------:R-:W-:Y:S01]  /*2c10*/  LOP3.LUT R35, R14, R37, R35, 0x96, !PT ;  /* 0x000000250e237212 */ /* 0x000fe200078e9623 */
[----:B------:R-:W-:-:S04]  /*2c20*/  IMAD.WIDE R14, R15, 0x3c, R12 ;  /* 0x0000003c0f0e7825 */ /* 0x000fc800078e020c */
[----:B------:R-:W-:-:S05]  /*2c30*/  IMAD.SHL.U32 R36, R35, 0x4, RZ ;  /* 0x0000000423247824 */ /* 0x000fca00078e00ff */
[----:B------:R-:W-:-:S04]  /*2c40*/  LOP3.LUT R29, R36, 0x3c, RZ, 0xc0, !PT ;  /* 0x0000003c241d7812 */ /* 0x000fc800078ec0ff */
[----:B------:R-:W-:-:S05]  /*2c50*/  IADD3 R26, P1, PT, R14, R29, RZ ;  /* 0x0000001d0e1a7210 */ /* 0x000fca0007f3e0ff */
[----:B------:R-:W-:-:S05]  /*2c60*/  IMAD.X R27, RZ, RZ, R15, P1 ;  /* 0x000000ffff1b7224 */ /* 0x000fca00008e060f */
[----:B------:R-:W2:Y:S01]  /*2c70*/  LD.E R26, desc[UR4][R26.64+0x320] ;  /* 0x000320041a1a7980 */ /* 0x000ea2000c101900 */
[----:B------:R-:W-:Y:S02]  /*2c80*/  VIADD R34, R34, 0x57c ;  /* 0x0000057c22227836 */ /* 0x000fe40000000000 */
[----:B------:R-:W-:Y:S01]  /*2c90*/  VIADD R16, R16, 0xfffffffc ;  /* 0xfffffffc10107836 */ /* 0x000fe20000000000 */
[----:B------:R-:W-:Y:S02]  /*2ca0*/  R2UR UR4, R24 ;  /* 0x00000000180472ca */ /* 0x000fe400000e0000 */
[----:B------:R-:W-:Y:S02]  /*2cb0*/  LOP3.LUT R13, R34, 0xffc, RZ, 0xc0, !PT ;  /* 0x00000ffc220d7812 */ /* 0x000fe400078ec0ff */
[----:B------:R-:W-:Y:S02]  /*2cc0*/  LOP3.LUT R29, R16, 0xffc, RZ, 0xc0, !PT ;  /* 0x00000ffc101d7812 */ /* 0x000fe400078ec0ff */
[----:B------:R-:W-:-:S02]  /*2cd0*/  R2UR UR5, R25 ;  /* 0x00000000190572ca */ /* 0x000fc400000e0000 */
[----:B------:R-:W-:Y:S02]  /*2ce0*/  R2UR UR6, R24 ;  /* 0x00000000180672ca */ /* 0x000fe400000e0000 */
[----:B------:R-:W-:Y:S02]  /*2cf0*/  R2UR UR7, R25 ;  /* 0x00000000190772ca */ /* 0x000fe400000e0000 */
[C---:B------:R-:W-:Y:S02]  /*2d00*/  IADD3 R12, P1, PT, R22.reuse, R13, RZ ;  /* 0x0000000d160c7210 */ /* 0x040fe40007f3e0ff */
[----:B------:R-:W-:-:S03]  /*2d10*/  IADD3 R28, P2, PT, R22, R29, RZ ;  /* 0x0000001d161c7210 */ /* 0x000fc60007f5e0ff */
[--C-:B------:R-:W-:Y:S02]  /*2d20*/  IMAD.X R13, RZ, RZ, R23.reuse, P1 ;  /* 0x000000ffff0d7224 */ /* 0x100fe400008e0617 */
[----:B------:R-:W-:Y:S01]  /*2d30*/  IMAD.X R29, RZ, RZ, R23, P2 ;  /* 0x000000ffff1d7224 */ /* 0x000fe200010e0617 */
[----:B--2---:R-:W-:-:S05]  /*2d40*/  LOP3.LUT R35, R35, R26, RZ, 0x3c, !PT ;  /* 0x0000001a23237212 */ /* 0x004fca00078e3cff */
[----:B------:R0:W-:Y:S04]  /*2d50*/  STG.E desc[UR4][R12.64], R35 ;  /* 0x000000230c007986 */ /* 0x0001e8000c101904 */
[----:B------:R-:W2:Y:S01]  /*2d60*/  LDG.E R28, desc[UR6][R28.64] ;  /* 0x000000061c1c7981 */ /* 0x000ea2000c1e1900 */
[C---:B------:R-:W-:Y:S02]  /*2d70*/  R2UR UR4, R24.reuse ;  /* 0x00000000180472ca */ /* 0x040fe400000e0000 */
[C---:B------:R-:W-:Y:S02]  /*2d80*/  R2UR UR5, R25.reuse ;  /* 0x00000000190572ca */ /* 0x040fe400000e0000 */
[----:B------:R-:W-:Y:S02]  /*2d90*/  @!P0 R2UR UR6, R24 ;  /* 0x00000000180682ca */ /* 0x000fe400000e0000 */
[----:B------:R-:W-:-:S02]  /*2da0*/  @!P0 R2UR UR7, R25 ;  /* 0x00000000190782ca */ /* 0x000fc400000e0000 */
        /* <DEDUP_REMOVED lines=8> */
[----:B0-----:R-:W2:Y:S01]  /*2e30*/  LD.E R12, desc[UR4][R14.64+0x3520] ;  /* 0x003520040e0c7980 */ /* 0x001ea2000c101900 */
[----:B------:R-:W-:Y:S06]  /*2e40*/  BAR.SYNC.DEFER_BLOCKING 0x0 ;  /* 0x0000000000007b1d */ /* 0x000fec0000010000 */
[----:B------:R-:W3:Y:S02]  /*2e50*/  @!P0 LDG.E R13, desc[UR6][R22.64+0x1000] ;  /* 0x00100006160d8981 */ /* 0x000ee4000c1e1900 */
[----:B------:R-:W0:Y:S08]  /*2e60*/  @!P0 LDC R16, c[0x0][0x368] ;  /* 0x0000da00ff108b82 */ /* 0x000e300000000800 */
[----:B------:R-:W0:Y:S08]  /*2e70*/  @!P0 LDC R27, c[0x0][0x364] ;  /* 0x0000d900ff1b8b82 */ /* 0x000e300000000800 */
[----:B------:R-:W3:Y:S01]  /*2e80*/  @!P0 LDC R26, c[0x0][0x360] ;  /* 0x0000d800ff1a8b82 */ /* 0x000ee20000000800 */
[----:B------:R-:W-:-:S02]  /*2e90*/  @!P0 R2UR UR4, R24 ;  /* 0x00000000180482ca */ /* 0x000fc400000e0000 */
[C---:B------:R-:W-:Y:S01]  /*2ea0*/  @!P0 R2UR UR5, R25.reuse ;  /* 0x00000000190582ca */ /* 0x040fe200000e0000 */
[----:B0-----:R-:W-:Y:S01]  /*2eb0*/  @!P0 IMAD R16, R16, R27, RZ ;  /* 0x0000001b10108224 */ /* 0x001fe200078e02ff */
[----:B------:R-:W-:Y:S02]  /*2ec0*/  R2UR UR6, R24 ;  /* 0x00000000180672ca */ /* 0x000fe400000e0000 */
[----:B------:R-:W-:Y:S01]  /*2ed0*/  R2UR UR7, R25 ;  /* 0x00000000190772ca */ /* 0x000fe200000e0000 */
[----:B---3--:R-:W-:-:S05]  /*2ee0*/  @!P0 IMAD R13, R16, R26, R13 ;  /* 0x0000001a100d8224 */ /* 0x008fca00078e020d */
[----:B------:R-:W-:-:S05]  /*2ef0*/  @!P0 LOP3.LUT R29, R13, 0x3ff, RZ, 0xc0, !PT ;  /* 0x000003ff0d1d8812 */ /* 0x000fca00078ec0ff */
[----:B------:R0:W-:Y:S01]  /*2f00*/  @!P0 STG.E desc[UR4][R22.64+0x1000], R29 ;  /* 0x0010001d16008986 */ /* 0x0001e2000c101904 */
[----:B------:R-:W-:Y:S06]  /*2f10*/  BAR.SYNC.DEFER_BLOCKING 0x0 ;  /* 0x0000000000007b1d */ /* 0x000fec0000010000 */
[----:B------:R-:W3:Y:S01]  /*2f20*/  LD.E.64 R14, desc[UR6][R4.64] ;  /* 0x00000006040e7980 */ /* 0x000ee2000c101b00 */
[----:B--2---:R-:W-:Y:S01]  /*2f30*/  LOP3.LUT R12, R12, R35, RZ, 0x3c, !PT ;  /* 0x000000230c0c7212 */ /* 0x004fe200078e3cff */
[----:B------:R-:W-:-:S03]  /*2f40*/  IMAD.MOV.U32 R28, RZ, RZ, 0x2f800000 ;  /* 0x2f800000ff1c7424 */ /* 0x000fc600078e00ff */
[----:B------:R-:W-:-:S05]  /*2f50*/  I2FP.F32.U32 R12, R12 ;  /* 0x0000000c000c7245 */ /* 0x000fca0000201000 */
[----:B------:R-:W-:-:S04]  /*2f60*/  FFMA R16, R12, R28, 1.1641532182693481445e-10 ;  /* 0x2f0000000c107423 */ /* 0x000fc8000000001c */
[----:B------:R-:W1:Y:S01]  /*2f70*/  F2F.F64.F32 R12, R16 ;  /* 0x00000010000c7310 */ /* 0x000e620000201800 */
[----:B------:R-:W-:-:S04]  /*2f80*/  LOP3.LUT R17, R17, R0, RZ, 0x3c, !PT ;  /* 0x0000000011117212 */ /* 0x000fc800078e3cff */
[----:B------:R-:W-:Y:S01]  /*2f90*/  I2FP.F32.U32 R17, R17 ;  /* 0x0000001100117245 */ /* 0x000fe20000201000 */
[----:B-1----:R-:W-:-:S04]  /*2fa0*/  DMUL R26, R12, R18 ;  /* 0x000000120c1a7228 */ /* 0x002fc80000000000 */
[----:B------:R-:W-:-:S04]  /*2fb0*/  FFMA R17, R17, R28, 1.1641532182693481445e-10 ;  /* 0x2f00000011117423 */ /* 0x000fc8000000001c */
[----:B------:R0:W1:Y:S01]  /*2fc0*/  F2F.F64.F32 R12, R17 ;  /* 0x00000011000c7310 */ /* 0x0000620000201800 */
[----:B------:R-:W-:Y:S01]  /*2fd0*/  BSSY.RECONVERGENT B1, `(.L_x_36) ;  /* 0x0000010000017945 */ /* 0x000fe20003800200 */
[----:B------:R-:W-:Y:S01]  /*2fe0*/  IMAD.MOV.U32 R0, RZ, RZ, RZ ;  /* 0x000000ffff007224 */ /* 0x000fe200078e00ff */
[----:B---3--:R-:W-:-:S14]  /*2ff0*/  DSETP.GEU.AND P0, PT, R14, R26, PT ;  /* 0x0000001a0e00722a */ /* 0x008fdc0003f0e000 */
[----:B01----:R-:W-:Y:S05]  /*3000*/  @P0 BRA `(.L_x_37) ;  /* 0x0000000000300947 */ /* 0x003fea0003800000 */
[----:B------:R-:W-:Y:S01]  /*3010*/  BSSY.RECONVERGENT B2, `(.L_x_37) ;  /* 0x000000b000027945 */ /* 0x000fe20003800200 */
[----:B------:R-:W-:-:S07]  /*3020*/  IMAD.MOV.U32 R29, RZ, RZ, RZ ;  /* 0x000000ffff1d7224 */ /* 0x000fce00078e00ff */
.L_x_38:
[----:B------:R-:W-:Y:S01]  /*3030*/  R2UR UR4, R24 ;  /* 0x00000000180472ca */ /* 0x000fe200000e0000 */
[----:B------:R-:W-:Y:S01]  /*3040*/  IMAD.WIDE.U32 R16, R29, 0x8, R4 ;  /* 0x000000081d107825 */ /* 0x000fe200078e0004 */
[----:B------:R-:W-:-:S13]  /*3050*/  R2UR UR5, R25 ;  /* 0x00000000190572ca */ /* 0x000fda00000e0000 */
[----:B------:R-:W2:Y:S01]  /*3060*/  LD.E.64 R16, desc[UR4][R16.64+0x8] ;  /* 0x0000080410107980 */ /* 0x000ea2000c101b00 */
[----:B------:R-:W-:-:S04]  /*3070*/  VIADD R0, R29, 0x1 ;  /* 0x000000011d007836 */ /* 0x000fc80000000000 */
[----:B------:R-:W-:Y:S01]  /*3080*/  IMAD.MOV.U32 R29, RZ, RZ, R0 ;  /* 0x000000ffff1d7224 */ /* 0x000fe200078e0000 */
[----:B--2---:R-:W-:-:S08]  /*3090*/  DADD R14, R16, R14 ;  /* 0x00000000100e7229 */ /* 0x004fd0000000000e */
[----:B------:R-:W-:-:S14]  /*30a0*/  DSETP.GEU.AND P0, PT, R14, R26, PT ;  /* 0x0000001a0e00722a */ /* 0x000fdc0003f0e000 */
[----:B------:R-:W-:Y:S05]  /*30b0*/  @!P0 BRA `(.L_x_38) ;  /* 0xfffffffc00dc8947 */ /* 0x000fea000383ffff */
[----:B------:R-:W-:Y:S05]  /*30c0*/  BSYNC.RECONVERGENT B2 ;  /* 0x0000000000027941 */ /* 0x000fea0003800200 */
.L_x_37:
[----:B------:R-:W-:Y:S05]  /*30d0*/  BSYNC.RECONVERGENT B1 ;  /* 0x0000000000017941 */ /* 0x000fea0003800200 */
.L_x_36:
[----:B------:R-:W-:Y:S01]  /*30e0*/  ISETP.GT.AND P0, PT, R13, 0xfffff, PT ;  /* 0x000fffff0d00780c */ /* 0x000fe20003f04270 */
[----:B------:R-:W-:Y:S01]  /*30f0*/  IMAD.MOV.U32 R32, RZ, RZ, R13 ;  /* 0x000000ffff207224 */ /* 0x000fe200078e000d */
[----:B------:R-:W-:Y:S01]  /*3100*/  BSSY.RECONVERGENT B1, `(.L_x_39) ;  /* 0x0000050000017945 */ /* 0x000fe20003800200 */
[----:B------:R-:W-:Y:S02]  /*3110*/  IMAD.MOV.U32 R26, RZ, RZ, R12 ;  /* 0x000000ffff1a7224 */ /* 0x000fe400078e000c */
[----:B------:R-:W-:-:S08]  /*3120*/  IMAD.MOV.U32 R33, RZ, RZ, -0x3ff ;  /* 0xfffffc01ff217424 */ /* 0x000fd000078e00ff */
[----:B------:R-:W-:Y:S01]  /*3130*/  @!P0 DMUL R12, R12, 1.80143985094819840000e+16 ;  /* 0x435000000c0c8828 */ /* 0x000fe20000000000 */
[----:B------:R-:W-:-:S09]  /*3140*/  @!P0 IMAD.MOV.U32 R33, RZ, RZ, -0x435 ;  /* 0xfffffbcbff218424 */ /* 0x000fd200078e00ff */
[----:B------:R-:W-:Y:S02]  /*3150*/  @!P0 IMAD.MOV.U32 R32, RZ, RZ, R13 ;  /* 0x000000ffff208224 */ /* 0x000fe400078e000d */
[----:B------:R-:W-:Y:S02]  /*3160*/  @!P0 IMAD.MOV.U32 R26, RZ, RZ, R12 ;  /* 0x000000ffff1a8224 */ /* 0x000fe400078e000c */
[----:B------:R-:W-:-:S05]  /*3170*/  VIADD R14, R32, 0xffffffff ;  /* 0xffffffff200e7836 */ /* 0x000fca0000000000 */
[----:B------:R-:W-:-:S13]  /*3180*/  ISETP.GT.U32.AND P1, PT, R14, 0x7feffffe, PT ;  /* 0x7feffffe0e00780c */ /* 0x000fda0003f24070 */
[----:B------:R-:W-:Y:S05]  /*3190*/  @P1 BRA `(.L_x_40) ;  /* 0x0000000400001947 */ /* 0x000fea0003800000 */
[----:B------:R-:W-:Y:S01]  /*31a0*/  LOP3.LUT R12, R32, 0xfffff, RZ, 0xc0, !PT ;  /* 0x000fffff200c7812 */ /* 0x000fe200078ec0ff */
[----:B------:R-:W-:Y:S01]  /*31b0*/  IMAD.MOV.U32 R14, RZ, RZ, RZ ;  /* 0x000000ffff0e7224 */ /* 0x000fe200078e00ff */
[----:B------:R-:W-:Y:S01]  /*31c0*/  UMOV UR4, 0x3ae80f1e ;  /* 0x3ae80f1e00047882 */ /* 0x000fe20000000000 */
[----:B------:R-:W-:Y:S01]  /*31d0*/  IMAD.MOV.U32 R30, RZ, RZ, -0x748574fc ;  /* 0x8b7a8b04ff1e7424 */ /* 0x000fe200078e00ff */
[----:B------:R-:W-:Y:S01]  /*31e0*/  LOP3.LUT R27, R12, 0x3ff00000, RZ, 0xfc, !PT ;  /* 0x3ff000000c1b7812 */ /* 0x000fe200078efcff */
[----:B------:R-:W-:Y:S01]  /*31f0*/  IMAD.MOV.U32 R31, RZ, RZ, 0x3ed0ee25 ;  /* 0x3ed0ee25ff1f7424 */ /* 0x000fe200078e00ff */
[----:B------:R-:W-:Y:S01]  /*3200*/  UMOV UR5, 0x3eb1380b ;  /* 0x3eb1380b00057882 */ /* 0x000fe20000000000 */
[----:B------:R-:W-:Y:S01]  /*3210*/  LEA.HI R34, R32, R33, RZ, 0xc ;  /* 0x0000002120227211 */ /* 0x000fe200078f60ff */
[----:B------:R-:W-:Y:S01]  /*3220*/  IMAD.MOV.U32 R35, RZ, RZ, 0x43300000 ;  /* 0x43300000ff237424 */ /* 0x000fe200078e00ff */
[----:B------:R-:W-:Y:S01]  /*3230*/  ISETP.GE.U32.AND P0, PT, R27, 0x3ff6a09f, PT ;  /* 0x3ff6a09f1b00780c */ /* 0x000fe20003f06070 */
[----:B------:R-:W-:Y:S01]  /*3240*/  UMOV UR6, 0x80000000 ;  /* 0x8000000000067882 */ /* 0x000fe20000000000 */
[----:B------:R-:W-:-:S11]  /*3250*/  UMOV UR7, 0x43300000 ;  /* 0x4330000000077882 */ /* 0x000fd60000000000 */
[----:B------:R-:W-:Y:S02]  /*3260*/  @P0 VIADD R13, R27, 0xfff00000 ;  /* 0xfff000001b0d0836 */ /* 0x000fe40000000000 */
[----:B------:R-:W-:Y:S02]  /*3270*/  @P0 VIADD R34, R34, 0x1 ;  /* 0x0000000122220836 */ /* 0x000fe40000000000 */
[----:B------:R-:W-:-:S03]  /*3280*/  @P0 IMAD.MOV.U32 R27, RZ, RZ, R13 ;  /* 0x000000ffff1b0224 */ /* 0x000fc600078e000d */
[----:B------:R-:W-:-:S03]  /*3290*/  LOP3.LUT R34, R34, 0x80000000, RZ, 0x3c, !PT ;  /* 0x8000000022227812 */ /* 0x000fc600078e3cff */
[C---:B------:R-:W-:Y:S02]  /*32a0*/  DADD R28, R26.reuse, 1 ;  /* 0x3ff000001a1c7429 */ /* 0x040fe40000000000 */
[----:B------:R-:W-:-:S04]  /*32b0*/  DADD R26, R26, -1 ;  /* 0xbff000001a1a7429 */ /* 0x000fc80000000000 */
[----:B------:R-:W0:Y:S02]  /*32c0*/  MUFU.RCP64H R15, R29 ;  /* 0x0000001d000f7308 */ /* 0x000e240000001800 */
[----:B0-----:R-:W-:-:S08]  /*32d0*/  DFMA R12, -R28, R14, 1 ;  /* 0x3ff000001c0c742b */ /* 0x001fd0000000010e */
[----:B------:R-:W-:-:S08]  /*32e0*/  DFMA R12, R12, R12, R12 ;  /* 0x0000000c0c0c722b */ /* 0x000fd0000000000c */
[----:B------:R-:W-:-:S08]  /*32f0*/  DFMA R14, R14, R12, R14 ;  /* 0x0000000c0e0e722b */ /* 0x000fd0000000000e */
[----:B------:R-:W-:-:S08]  /*3300*/  DMUL R12, R26, R14 ;  /* 0x0000000e1a0c7228 */ /* 0x000fd00000000000 */
[----:B------:R-:W-:-:S08]  /*3310*/  DFMA R12, R26, R14, R12 ;  /* 0x0000000e1a0c722b */ /* 0x000fd0000000000c */
[----:B------:R-:W-:Y:S02]  /*3320*/  DMUL R16, R12, R12 ;  /* 0x0000000c0c107228 */ /* 0x000fe40000000000 */
[----:B------:R-:W-:-:S06]  /*3330*/  DADD R32, R26, -R12 ;  /* 0x000000001a207229 */ /* 0x000fcc000000080c */
[----:B------:R-:W-:Y:S01]  /*3340*/  DFMA R28, R16, UR4, R30 ;  /* 0x00000004101c7c2b */ /* 0x000fe2000800001e */
[----:B------:R-:W-:Y:S01]  /*3350*/  UMOV UR4, 0x9f02676f ;  /* 0x9f02676f00047882 */ /* 0x000fe20000000000 */
[----:B------:R-:W-:Y:S01]  /*3360*/  UMOV UR5, 0x3ef3b266 ;  /* 0x3ef3b26600057882 */ /* 0x000fe20000000000 */
[----:B------:R-:W-:-:S05]  /*3370*/  DADD R32, R32, R32 ;  /* 0x0000000020207229 */ /* 0x000fca0000000020 */
[----:B------:R-:W-:Y:S01]  /*3380*/  DFMA R28, R16, R28, UR4 ;  /* 0x00000004101c7e2b */ /* 0x000fe2000800001c */
[----:B------:R-:W-:Y:S01]  /*3390*/  UMOV UR4, 0xa9ab0956 ;  /* 0xa9ab095600047882 */ /* 0x000fe20000000000 */
[----:B------:R-:W-:Y:S01]  /*33a0*/  UMOV UR5, 0x3f1745cb ;  /* 0x3f1745cb00057882 */ /* 0x000fe20000000000 */
[----:B------:R-:W-:-:S05]  /*33b0*/  DFMA R32, R26, -R12, R32 ;  /* 0x8000000c1a20722b */ /* 0x000fca0000000020 */
[----:B------:R-:W-:Y:S01]  /*33c0*/  DFMA R28, R16, R28, UR4 ;  /* 0x00000004101c7e2b */ /* 0x000fe2000800001c */
[----:B------:R-:W-:Y:S01]  /*33d0*/  UMOV UR4, 0x2d1b5154 ;  /* 0x2d1b515400047882 */ /* 0x000fe20000000000 */
[----:B------:R-:W-:Y:S01]  /*33e0*/  UMOV UR5, 0x3f3c71c7 ;  /* 0x3f3c71c700057882 */ /* 0x000fe20000000000 */
[----:B------:R-:W-:-:S05]  /*33f0*/  DMUL R32, R14, R32 ;  /* 0x000000200e207228 */ /* 0x000fca0000000000 */
[----:B------:R-:W-:Y:S01]  /*3400*/  DFMA R28, R16, R28, UR4 ;  /* 0x00000004101c7e2b */ /* 0x000fe2000800001c */
[----:B------:R-:W-:Y:S01]  /*3410*/  UMOV UR4, 0x923be72d ;  /* 0x923be72d00047882 */ /* 0x000fe20000000000 */
[----:B------:R-:W-:-:S06]  /*3420*/  UMOV UR5, 0x3f624924 ;  /* 0x3f62492400057882 */ /* 0x000fcc0000000000 */
[----:B------:R-:W-:Y:S01]  /*3430*/  DFMA R30, R16, R28, UR4 ;  /* 0x00000004101e7e2b */ /* 0x000fe2000800001c */
[----:B------:R-:W-:Y:S01]  /*3440*/  UMOV UR4, 0x9999a3c4 ;  /* 0x9999a3c400047882 */ /* 0x000fe20000000000 */
[----:B------:R-:W-:Y:S01]  /*3450*/  UMOV UR5, 0x3f899999 ;  /* 0x3f89999900057882 */ /* 0x000fe20000000000 */
[----:B------:R-:W-:Y:S01]  /*3460*/  DADD R28, R34, -UR6 ;  /* 0x80000006221c7e29 */ /* 0x000fe20008000000 */
[----:B------:R-:W-:Y:S01]  /*3470*/  UMOV UR6, 0xfefa39ef ;  /* 0xfefa39ef00067882 */ /* 0x000fe20000000000 */
[----:B------:R-:W-:-:S03]  /*3480*/  UMOV UR7, 0x3fe62e42 ;  /* 0x3fe62e4200077882 */ /* 0x000fc60000000000 */
[----:B------:R-:W-:Y:S01]  /*3490*/  DFMA R30, R16, R30, UR4 ;  /* 0x00000004101e7e2b */ /* 0x000fe2000800001e */
[----:B------:R-:W-:Y:S01]  /*34a0*/  UMOV UR4, 0x55555554 ;  /* 0x5555555400047882 */ /* 0x000fe20000000000 */
[----:B------:R-:W-:Y:S01]  /*34b0*/  UMOV UR5, 0x3fb55555 ;  /* 0x3fb5555500057882 */ /* 0x000fe20000000000 */
[----:B------:R-:W-:-:S05]  /*34c0*/  DFMA R26, R28, UR6, R12 ;  /* 0x000000061c1a7c2b */ /* 0x000fca000800000c */
[----:B------:R-:W-:Y:S01]  /*34d0*/  DFMA R30, R16, R30, UR4 ;  /* 0x00000004101e7e2b */ /* 0x000fe2000800001e */
[----:B------:R-:W-:Y:S01]  /*34e0*/  UMOV UR4, 0xfefa39ef ;  /* 0xfefa39ef00047882 */ /* 0x000fe20000000000 */
[----:B------:R-:W-:Y:S02]  /*34f0*/  UMOV UR5, 0x3fe62e42 ;  /* 0x3fe62e4200057882 */ /* 0x000fe40000000000 */
[----:B------:R-:W-:Y:S01]  /*3500*/  DFMA R34, R28, -UR4, R26 ;  /* 0x800000041c227c2b */ /* 0x000fe2000800001a */
[----:B------:R-:W-:Y:S01]  /*3510*/  UMOV UR4, 0x3b39803f ;  /* 0x3b39803f00047882 */ /* 0x000fe20000000000 */
[----:B------:R-:W-:Y:S02]  /*3520*/  UMOV UR5, 0x3c7abc9e ;  /* 0x3c7abc9e00057882 */ /* 0x000fe40000000000 */
[----:B------:R-:W-:-:S04]  /*3530*/  DMUL R30, R16, R30 ;  /* 0x0000001e101e7228 */ /* 0x000fc80000000000 */
[----:B------:R-:W-:-:S04]  /*3540*/  DADD R34, -R12, R34 ;  /* 0x000000000c227229 */ /* 0x000fc80000000122 */
[----:B------:R-:W-:-:S08]  /*3550*/  DFMA R30, R12, R30, R32 ;  /* 0x0000001e0c1e722b */ /* 0x000fd00000000020 */
[----:B------:R-:W-:-:S08]  /*3560*/  DADD R30, R30, -R34 ;  /* 0x000000001e1e7229 */ /* 0x000fd00000000822 */
[----:B------:R-:W-:-:S08]  /*3570*/  DFMA R30, R28, UR4, R30 ;  /* 0x000000041c1e7c2b */ /* 0x000fd0000800001e */
[----:B------:R-:W-:Y:S01]  /*3580*/  DADD R26, R26, R30 ;  /* 0x000000001a1a7229 */ /* 0x000fe2000000001e */
[----:B------:R-:W-:Y:S10]  /*3590*/  BRA `(.L_x_41) ;  /* 0x0000000000187947 */ /* 0x000ff40003800000 */
.L_x_40:
[----:B------:R-:W-:Y:S01]  /*35a0*/  IMAD.MOV.U32 R14, RZ, RZ, 0x0 ;  /* 0x00000000ff0e7424 */ /* 0x000fe200078e00ff */
[----:B------:R-:W-:Y:S01]  /*35b0*/  LOP3.LUT P0, RZ, R13, 0x7fffffff, RZ, 0xc0, !PT ;  /* 0x7fffffff0dff7812 */ /* 0x000fe2000780c0ff */
[----:B------:R-:W-:-:S06]  /*35c0*/  IMAD.MOV.U32 R15, RZ, RZ, 0x7ff00000 ;  /* 0x7ff00000ff0f7424 */ /* 0x000fcc00078e00ff */
[----:B------:R-:W-:-:S10]  /*35d0*/  DFMA R14, R12, R14, +INF ;  /* 0x7ff000000c0e742b */ /* 0x000fd4000000000e */
[----:B------:R-:W-:Y:S02]  /*35e0*/  FSEL R26, R14, RZ, P0 ;  /* 0x000000ff0e1a7208 */ /* 0x000fe40000000000 */
[----:B------:R-:W-:-:S07]  /*35f0*/  FSEL R27, R15, -QNAN , P0 ;  /* 0xfff000000f1b7808 */ /* 0x000fce0000000000 */
.L_x_41:
[----:B------:R-:W-:Y:S05]  /*3600*/  BSYNC.RECONVERGENT B1 ;  /* 0x0000000000017941 */ /* 0x000fea0003800200 */
.L_x_39:
[----:B------:R-:W0:Y:S01]  /*3610*/  MUFU.RCP64H R13, R19 ;  /* 0x00000013000d7308 */ /* 0x000e220000001800 */
[----:B------:R-:W-:Y:S01]  /*3620*/  IMAD.MOV.U32 R12, RZ, RZ, 0x1 ;  /* 0x00000001ff0c7424 */ /* 0x000fe200078e00ff */
[----:B------:R-:W1:Y:S01]  /*3630*/  LDCU UR4, c[0x0][0x388] ;  /* 0x00007100ff0477ac */ /* 0x000e620008000800 */
[----:B------:R-:W-:Y:S01]  /*3640*/  FSETP.GEU.AND P1, PT, |R27|, 6.5827683646048100446e-37, PT ;  /* 0x036000001b00780b */ /* 0x000fe20003f2e200 */
[----:B------:R-:W-:Y:S03]  /*3650*/  BSSY.RECONVERGENT B1, `(.L_x_42) ;  /* 0x0000012000017945 */ /* 0x000fe60003800200 */
[----:B0-----:R-:W-:Y:S01]  /*3660*/  DFMA R14, R12, -R18, 1 ;  /* 0x3ff000000c0e742b */ /* 0x001fe20000000812 */
[----:B-1----:R-:W-:-:S07]  /*3670*/  UISETP.GE.AND UP0, UPT, UR4, 0x1, UPT ;  /* 0x000000010400788c */ /* 0x002fce000bf06270 */
[----:B------:R-:W-:-:S08]  /*3680*/  DFMA R14, R14, R14, R14 ;  /* 0x0000000e0e0e722b */ /* 0x000fd0000000000e */
[----:B------:R-:W-:-:S08]  /*3690*/  DFMA R14, R12, R14, R12 ;  /* 0x0000000e0c0e722b */ /* 0x000fd0000000000c */
[----:B------:R-:W-:-:S08]  /*36a0*/  DFMA R12, R14, -R18, 1 ;  /* 0x3ff000000e0c742b */ /* 0x000fd00000000812 */
[----:B------:R-:W-:-:S08]  /*36b0*/  DFMA R12, R14, R12, R14 ;  /* 0x0000000c0e0c722b */ /* 0x000fd0000000000e */
[----:B------:R-:W-:-:S08]  /*36c0*/  DMUL R14, R12, R26 ;  /* 0x0000001a0c0e7228 */ /* 0x000fd00000000000 */
[----:B------:R-:W-:-:S08]  /*36d0*/  DFMA R16, R14, -R18, R26 ;  /* 0x800000120e10722b */ /* 0x000fd0000000001a */
[----:B------:R-:W-:-:S10]  /*36e0*/  DFMA R12, R12, R16, R14 ;  /* 0x000000100c0c722b */ /* 0x000fd4000000000e */
[----:B------:R-:W-:-:S05]  /*36f0*/  FFMA R14, RZ, R19, R13 ;  /* 0x00000013ff0e7223 */ /* 0x000fca000000000d */
[----:B------:R-:W-:-:S13]  /*3700*/  FSETP.GT.AND P0, PT, |R14|, 1.469367938527859385e-39, PT ;  /* 0x001000000e00780b */ /* 0x000fda0003f04200 */
[----:B------:R-:W-:Y:S05]  /*3710*/  @P0 BRA P1, `(.L_x_43) ;  /* 0x0000000000140947 */ /* 0x000fea0000800000 */
[----:B------:R-:W-:Y:S01]  /*3720*/  IMAD.MOV.U32 R17, RZ, RZ, R27 ;  /* 0x000000ffff117224 */ /* 0x000fe200078e001b */
[----:B------:R-:W-:Y:S01]  /*3730*/  MOV R16, 0x3770 ;  /* 0x0000377000107802 */ /* 0x000fe20000000f00 */
[----:B------:R-:W-:Y:S02]  /*3740*/  IMAD.MOV.U32 R12, RZ, RZ, R18 ;  /* 0x000000ffff0c7224 */ /* 0x000fe400078e0012 */
[----:B------:R-:W-:-:S07]  /*3750*/  IMAD.MOV.U32 R13, RZ, RZ, R19 ;  /* 0x000000ffff0d7224 */ /* 0x000fce00078e0013 */
[----:B------:R-:W-:Y:S05]  /*3760*/  CALL.REL.NOINC `($__internal_0_$__cuda_sm20_div_rn_f64_full) ;  /* 0x0000000800747944 */ /* 0x000fea0003c00000 */
.L_x_43:
[----:B------:R-:W-:Y:S05]  /*3770*/  BSYNC.RECONVERGENT B1 ;  /* 0x0000000000017941 */ /* 0x000fea0003800200 */
.L_x_42:
[----:B------:R-:W-:Y:S01]  /*3780*/  DADD R20, -R12, R20 ;  /* 0x000000000c147229 */ /* 0x000fe20000000114 */
[----:B------:R-:W-:Y:S10]  /*3790*/  BRA.U !UP0, `(.L_x_44) ;  /* 0x00000009083c7547 */ /* 0x000ff4000b800000 */
[----:B------:R-:W0:Y:S01]  /*37a0*/  LDC R13, c[0x0][0x388] ;  /* 0x0000e200ff0d7b82 */ /* 0x000e220000000800 */
[----:B------:R-:W-:Y:S01]  /*37b0*/  IMAD.MOV.U32 R17, RZ, RZ, RZ ;  /* 0x000000ffff117224 */ /* 0x000fe200078e00ff */
[----:B0-----:R-:W-:-:S13]  /*37c0*/  ISETP.GE.U32.AND P0, PT, R13, 0x8, PT ;  /* 0x000000080d00780c */ /* 0x001fda0003f06070 */
[----:B------:R-:W-:Y:S05]  /*37d0*/  @!P0 BRA `(.L_x_45) ;  /* 0x0000000000e48947 */ /* 0x000fea0003800000 */
[----:B------:R-:W-:-:S05]  /*37e0*/  UMOV UR4, URZ ;  /* 0x000000ff00047c82 */ /* 0x000fca0008000000 */
.L_x_46:
[----:B-1----:R-:W0:Y:S01]  /*37f0*/  LDC R17, c[0x0][0x3b8] ;  /* 0x0000ee00ff117b82 */ /* 0x002e220000000800 */
[----:B------:R-:W-:Y:S01]  /*3800*/  R2UR UR6, R24 ;  /* 0x00000000180672ca */ /* 0x000fe200000e0000 */
[----:B------:R-:W-:Y:S01]  /*3810*/  IMAD R27, R0, R13, UR4 ;  /* 0x00000004001b7e24 */ /* 0x000fe2000f8e020d */
[C---:B------:R-:W-:Y:S02]  /*3820*/  R2UR UR7, R25.reuse ;  /* 0x00000000190772ca */ /* 0x040fe400000e0000 */
[----:B------:R-:W-:Y:S02]  /*3830*/  R2UR UR8, R24 ;  /* 0x00000000180872ca */ /* 0x000fe400000e0000 */
[----:B------:R-:W-:Y:S01]  /*3840*/  R2UR UR9, R25 ;  /* 0x00000000190972ca */ /* 0x000fe200000e0000 */
[----:B------:R-:W1:Y:S08]  /*3850*/  LDC.64 R14, c[0x0][0x3a0] ;  /* 0x0000e800ff0e7b82 */ /* 0x000e700000000a00 */
[----:B------:R-:W2:Y:S01]  /*3860*/  LDC.64 R18, c[0x0][0x380] ;  /* 0x0000e000ff127b82 */ /* 0x000ea20000000a00 */
[----:B0-----:R-:W-:-:S02]  /*3870*/  IMAD R29, R17, UR4, R2 ;  /* 0x00000004111d7c24 */ /* 0x001fc4000f8e0202 */
[----:B-1----:R-:W-:-:S05]  /*3880*/  IMAD.WIDE R14, R27, 0x4, R14 ;  /* 0x000000041b0e7825 */ /* 0x002fca00078e020e */
[----:B------:R-:W3:Y:S01]  /*3890*/  LDG.E R12, desc[UR6][R14.64] ;  /* 0x000000060e0c7981 */ /* 0x000ee2000c1e1900 */
[----:B--2---:R-:W-:-:S05]  /*38a0*/  IMAD.WIDE R18, R29, 0x4, R18 ;  /* 0x000000041d127825 */ /* 0x004fca00078e0212 */
[----:B------:R-:W3:Y:S01]  /*38b0*/  LDG.E R27, desc[UR8][R18.64] ;  /* 0x00000008121b7981 */ /* 0x000ee2000c1e1900 */
[----:B------:R-:W-:Y:S02]  /*38c0*/  R2UR UR10, R24 ;  /* 0x00000000180a72ca */ /* 0x000fe400000e0000 */
[----:B------:R-:W-:Y:S01]  /*38d0*/  R2UR UR11, R25 ;  /* 0x00000000190b72ca */ /* 0x000fe200000e0000 */
[----:B---3--:R-:W-:Y:S02]  /*38e0*/  IMAD.IADD R31, R12, 0x1, R27 ;  /* 0x000000010c1f7824 */ /* 0x008fe400078e021b */
[----:B------:R-:W-:-:S03]  /*38f0*/  IMAD.WIDE R26, R17, 0x4, R18 ;  /* 0x00000004111a7825 */ /* 0x000fc600078e0212 */
[----:B------:R0:W-:Y:S04]  /*3900*/  STG.E desc[UR6][R18.64], R31 ;  /* 0x0000001f12007986 */ /* 0x0001e8000c101906 */
[----:B------:R-:W2:Y:S04]  /*3910*/  LDG.E R12, desc[UR8][R14.64+0x4] ;  /* 0x000004080e0c7981 */ /* 0x000ea8000c1e1900 */
[----:B------:R-:W2:Y:S02]  /*3920*/  LDG.E R29, desc[UR10][R26.64] ;  /* 0x0000000a1a1d7981 */ /* 0x000ea4000c1e1900 */
[----:B--2---:R-:W-:-:S02]  /*3930*/  IMAD.IADD R33, R12, 0x1, R29 ;  /* 0x000000010c217824 */ /* 0x004fc400078e021d */
[----:B------:R-:W-:-:S03]  /*3940*/  IMAD.WIDE R28, R17, 0x4, R26 ;  /* 0x00000004111c7825 */ /* 0x000fc600078e021a */
[----:B------:R1:W-:Y:S04]  /*3950*/  STG.E desc[UR6][R26.64], R33 ;  /* 0x000000211a007986 */ /* 0x0003e8000c101906 */
[----:B------:R-:W2:Y:S04]  /*3960*/  LDG.E R12, desc[UR8][R14.64+0x8] ;  /* 0x000008080e0c7981 */ /* 0x000ea8000c1e1900 */
[----:B------:R-:W2:Y:S01]  /*3970*/  LDG.E R35, desc[UR10][R28.64] ;  /* 0x0000000a1c237981 */ /* 0x000ea2000c1e1900 */
[----:B0-----:R-:W-:-:S04]  /*3980*/  IMAD.WIDE R18, R17, 0x4, R28 ;  /* 0x0000000411127825 */ /* 0x001fc800078e021c */
[----:B--2---:R-:W-:-:S05]  /*3990*/  IMAD.IADD R35, R12, 0x1, R35 ;  /* 0x000000010c237824 */ /* 0x004fca00078e0223 */
[----:B------:R0:W-:Y:S04]  /*39a0*/  STG.E desc[UR6][R28.64], R35 ;  /* 0x000000231c007986 */ /* 0x0001e8000c101906 */
[----:B------:R-:W2:Y:S04]  /*39b0*/  LDG.E R12, desc[UR8][R14.64+0xc] ;  /* 0x00000c080e0c7981 */ /* 0x000ea8000c1e1900 */
[----:B------:R-:W2:Y:S01]  /*39c0*/  LDG.E R31, desc[UR10][R18.64] ;  /* 0x0000000a121f7981 */ /* 0x000ea2000c1e1900 */
[----:B-1----:R-:W-:-:S04]  /*39d0*/  IMAD.WIDE R26, R17, 0x4, R18 ;  /* 0x00000004111a7825 */ /* 0x002fc800078e0212 */
[----:B--2---:R-:W-:-:S05]  /*39e0*/  IMAD.IADD R31, R12, 0x1, R31 ;  /* 0x000000010c1f7824 */ /* 0x004fca00078e021f */
        /* <DEDUP_REMOVED lines=13> */
[----:B------:R-:W-:Y:S01]  /*3ac0*/  IMAD.WIDE R16, R17, 0x4, R18 ;  /* 0x0000000411107825 */ /* 0x000fe200078e0212 */
[----:B------:R-:W-:-:S03]  /*3ad0*/  UIADD3 UR4, UPT, UPT, UR4, 0x8, URZ ;  /* 0x0000000804047890 */ /* 0x000fc6000fffe0ff */
[----:B--2---:R-:W-:-:S05]  /*3ae0*/  IMAD.IADD R31, R12, 0x1, R31 ;  /* 0x000000010c1f7824 */ /* 0x004fca00078e021f */
[----:B------:R1:W-:Y:S04]  /*3af0*/  STG.E desc[UR6][R18.64], R31 ;  /* 0x0000001f12007986 */ /* 0x0003e8000c101906 */
[----:B------:R-:W2:Y:S04]  /*3b00*/  LDG.E R12, desc[UR8][R14.64+0x1c] ;  /* 0x00001c080e0c7981 */ /* 0x000ea8000c1e1900 */
[----:B0-----:R-:W2:Y:S01]  /*3b10*/  LDG.E R27, desc[UR10][R16.64] ;  /* 0x0000000a101b7981 */ /* 0x001ea2000c1e1900 */
[----:B------:R-:W-:Y:S01]  /*3b20*/  ISETP.NE.AND P0, PT, R11, UR4, PT ;  /* 0x000000040b007c0c */ /* 0x000fe2000bf05270 */
[----:B--2---:R-:W-:-:S05]  /*3b30*/  IMAD.IADD R27, R12, 0x1, R27 ;  /* 0x000000010c1b7824 */ /* 0x004fca00078e021b */
[----:B------:R1:W-:Y:S07]  /*3b40*/  STG.E desc[UR6][R16.64], R27 ;  /* 0x0000001b10007986 */ /* 0x0003ee000c101906 */
[----:B------:R-:W-:Y:S05]  /*3b50*/  @P0 BRA `(.L_x_46) ;  /* 0xfffffffc00240947 */ /* 0x000fea000383ffff */
[----:B-1----:R-:W-:-:S07]  /*3b60*/  IMAD.MOV.U32 R17, RZ, RZ, R11 ;  /* 0x000000ffff117224 */ /* 0x002fce00078e000b */
.L_x_45:
[----:B------:R-:W-:-:S13]  /*3b70*/  LOP3.LUT P0, R12, R13, 0x7, RZ, 0xc0, !PT ;  /* 0x000000070d0c7812 */ /* 0x000fda000780c0ff */
[----:B------:R-:W-:Y:S05]  /*3b80*/  @!P0 BRA `(.L_x_44) ;  /* 0x0000000400408947 */ /* 0x000fea0003800000 */
[----:B------:R-:W-:Y:S01]  /*3b90*/  VIADD R12, R12, 0xffffffff ;  /* 0xffffffff0c0c7836 */ /* 0x000fe20000000000 */
[----:B------:R-:W-:-:S04]  /*3ba0*/  LOP3.LUT P1, R16, R13, 0x3, RZ, 0xc0, !PT ;  /* 0x000000030d107812 */ /* 0x000fc8000782c0ff */
[----:B------:R-:W-:-:S13]  /*3bb0*/  ISETP.GE.U32.AND P0, PT, R12, 0x3, PT ;  /* 0x000000030c00780c */ /* 0x000fda0003f06070 */
[----:B------:R-:W-:Y:S05]  /*3bc0*/  @!P0 BRA `(.L_x_47) ;  /* 0x0000000000848947 */ /* 0x000fea0003800000 */
[----:B------:R-:W0:Y:S01]  /*3bd0*/  LDC R37, c[0x0][0x3b8] ;  /* 0x0000ee00ff257b82 */ /* 0x000e220000000800 */
[----:B------:R-:W-:Y:S01]  /*3be0*/  R2UR UR4, R24 ;  /* 0x00000000180472ca */ /* 0x000fe200000e0000 */
[----:B------:R-:W-:Y:S01]  /*3bf0*/  IMAD R27, R0, R13, R17 ;  /* 0x0000000d001b7224 */ /* 0x000fe200078e0211 */
[C---:B------:R-:W-:Y:S02]  /*3c00*/  R2UR UR5, R25.reuse ;  /* 0x00000000190572ca */ /* 0x040fe400000e0000 */
[----:B------:R-:W-:Y:S02]  /*3c10*/  R2UR UR6, R24 ;  /* 0x00000000180672ca */ /* 0x000fe400000e0000 */
[----:B------:R-:W-:Y:S01]  /*3c20*/  R2UR UR7, R25 ;  /* 0x00000000190772ca */ /* 0x000fe200000e0000 */
[----:B------:R-:W1:Y:S08]  /*3c30*/  LDC.64 R14, c[0x0][0x3a0] ;  /* 0x0000e800ff0e7b82 */ /* 0x000e700000000a00 */
[----:B------:R-:W2:Y:S01]  /*3c40*/  LDC.64 R18, c[0x0][0x380] ;  /* 0x0000e000ff127b82 */ /* 0x000ea20000000a00 */
[----:B0-----:R-:W-:-:S02]  /*3c50*/  IMAD R29, R17, R37, R2 ;  /* 0x00000025111d7224 */ /* 0x001fc400078e0202 */
        /* <DEDUP_REMOVED lines=21> */
[----:B------:R-:W-:Y:S02]  /*3db0*/  VIADD R17, R17, 0x4 ;  /* 0x0000000411117836 */ /* 0x000fe40000000000 */
[----:B--2---:R-:W-:-:S05]  /*3dc0*/  IMAD.IADD R31, R12, 0x1, R31 ;  /* 0x000000010c1f7824 */ /* 0x004fca00078e021f */
[----:B------:R1:W-:Y:S02]  /*3dd0*/  STG.E desc[UR4][R18.64], R31 ;  /* 0x0000001f12007986 */ /* 0x0003e4000c101904 */
.L_x_47:
[----:B------:R-:W-:Y:S05]  /*3de0*/  @!P1 BRA `(.L_x_44) ;  /* 0x0000000000a89947 */ /* 0x000fea0003800000 */
[----:B------:R-:W-:-:S13]  /*3df0*/  ISETP.NE.AND P0, PT, R16, 0x1, PT ;  /* 0x000000011000780c */ /* 0x000fda0003f05270 */
[----:B-1----:R-:W0:Y:S01]  /*3e00*/  @P0 LDC R29, c[0x0][0x3b8] ;  /* 0x0000ee00ff1d0b82 */ /* 0x002e220000000800 */
[----:B------:R-:W-:Y:S01]  /*3e10*/  @P0 R2UR UR4, R24 ;  /* 0x00000000180402ca */ /* 0x000fe200000e0000 */
[----:B------:R-:W-:Y:S01]  /*3e20*/  @P0 IMAD R27, R0, R13, R17 ;  /* 0x0000000d001b0224 */ /* 0x000fe200078e0211 */
[C---:B------:R-:W-:Y:S02]  /*3e30*/  @P0 R2UR UR5, R25.reuse ;  /* 0x00000000190502ca */ /* 0x040fe400000e0000 */
[----:B------:R-:W-:Y:S02]  /*3e40*/  @P0 R2UR UR6, R24 ;  /* 0x00000000180602ca */ /* 0x000fe400000e0000 */
[----:B------:R-:W-:Y:S01]  /*3e50*/  @P0 R2UR UR7, R25 ;  /* 0x00000000190702ca */ /* 0x000fe200000e0000 */
[----:B------:R-:W1:Y:S08]  /*3e60*/  @P0 LDC.64 R14, c[0x0][0x3a0] ;  /* 0x0000e800ff0e0b82 */ /* 0x000e700000000a00 */
[----:B------:R-:W2:Y:S01]  /*3e70*/  @P0 LDC.64 R18, c[0x0][0x380] ;  /* 0x0000e000ff120b82 */ /* 0x000ea20000000a00 */
[----:B0-----:R-:W-:-:S02]  /*3e80*/  @P0 IMAD R31, R17, R29, R2 ;  /* 0x0000001d111f0224 */ /* 0x001fc400078e0202 */
[----:B-1----:R-:W-:-:S05]  /*3e90*/  @P0 IMAD.WIDE R14, R27, 0x4, R14 ;  /* 0x000000041b0e0825 */ /* 0x002fca00078e020e */
[----:B------:R-:W3:Y:S01]  /*3ea0*/  @P0 LDG.E R12, desc[UR4][R14.64] ;  /* 0x000000040e0c0981 */ /* 0x000ee2000c1e1900 */
[----:B--2---:R-:W-:-:S05]  /*3eb0*/  @P0 IMAD.WIDE R18, R31, 0x4, R18 ;  /* 0x000000041f120825 */ /* 0x004fca00078e0212 */
[----:B------:R-:W3:Y:S01]  /*3ec0*/  @P0 LDG.E R27, desc[UR6][R18.64] ;  /* 0x00000006121b0981 */ /* 0x000ee2000c1e1900 */
[----:B------:R-:W-:Y:S02]  /*3ed0*/  @P0 R2UR UR8, R24 ;  /* 0x00000000180802ca */ /* 0x000fe400000e0000 */
[----:B------:R-:W-:Y:S02]  /*3ee0*/  @P0 R2UR UR9, R25 ;  /* 0x00000000190902ca */ /* 0x000fe400000e0000 */
[----:B------:R-:W-:-:S13]  /*3ef0*/  ISETP.NE.AND P1, PT, R9, RZ, PT ;  /* 0x000000ff0900720c */ /* 0x000fda0003f25270 */
[----:B------:R-:W0:Y:S08]  /*3f00*/  @P1 LDC R16, c[0x0][0x3b8] ;  /* 0x0000ee00ff101b82 */ /* 0x000e300000000800 */
[----:B------:R-:W1:Y:S01]  /*3f10*/  @P1 LDC.64 R30, c[0x0][0x380] ;  /* 0x0000e000ff1e1b82 */ /* 0x000e620000000a00 */
[----:B---3--:R-:W-:Y:S02]  /*3f20*/  @P0 IMAD.IADD R33, R12, 0x1, R27 ;  /* 0x000000010c210824 */ /* 0x008fe400078e021b */
[----:B------:R-:W-:-:S05]  /*3f30*/  @P0 IMAD.WIDE R26, R29, 0x4, R18 ;  /* 0x000000041d1a0825 */ /* 0x000fca00078e0212 */
[----:B------:R-:W2:Y:S01]  /*3f40*/  @P1 LDC.64 R28, c[0x0][0x3a0] ;  /* 0x0000e800ff1c1b82 */ /* 0x000ea20000000a00 */
[----:B------:R3:W-:Y:S04]  /*3f50*/  @P0 STG.E desc[UR4][R18.64], R33 ;  /* 0x0000002112000986 */ /* 0x0007e8000c101904 */
[----:B------:R0:W4:Y:S04]  /*3f60*/  @P0 LDG.E R12, desc[UR6][R14.64+0x4] ;  /* 0x000004060e0c0981 */ /* 0x000128000c1e1900 */
[----:B------:R-:W4:Y:S01]  /*3f70*/  @P0 LDG.E R35, desc[UR8][R26.64] ;  /* 0x000000081a230981 */ /* 0x000f22000c1e1900 */
[----:B------:R-:W-:Y:S01]  /*3f80*/  @P0 VIADD R17, R17, 0x2 ;  /* 0x0000000211110836 */ /* 0x000fe20000000000 */
[----:B------:R-:W-:-:S02]  /*3f90*/  @P1 R2UR UR6, R24 ;  /* 0x00000000180612ca */ /* 0x000fc400000e0000 */
[C---:B------:R-:W-:Y:S02]  /*3fa0*/  @P1 R2UR UR7, R25.reuse ;  /* 0x00000000190712ca */ /* 0x040fe400000e0000 */
[----:B------:R-:W-:Y:S02]  /*3fb0*/  @P1 R2UR UR8, R24 ;  /* 0x00000000180812ca */ /* 0x000fe400000e0000 */
[----:B------:R-:W-:Y:S01]  /*3fc0*/  @P1 R2UR UR9, R25 ;  /* 0x00000000190912ca */ /* 0x000fe200000e0000 */
[----:B------:R-:W-:Y:S02]  /*3fd0*/  @P1 IMAD R13, R0, R13, R17 ;  /* 0x0000000d000d1224 */ /* 0x000fe400078e0211 */
[----:B0-----:R-:W-:-:S04]  /*3fe0*/  @P1 IMAD R15, R17, R16, R2 ;  /* 0x00000010110f1224 */ /* 0x001fc800078e0202 */
[----:B-1----:R-:W-:-:S04]  /*3ff0*/  @P1 IMAD.WIDE R14, R15, 0x4, R30 ;  /* 0x000000040f0e1825 */ /* 0x002fc800078e021e */
[----:B----4-:R-:W-:Y:S02]  /*4000*/  @P0 IMAD.IADD R35, R12, 0x1, R35 ;  /* 0x000000010c230824 */ /* 0x010fe400078e0223 */
[----:B--2---:R-:W-:-:S03]  /*4010*/  @P1 IMAD.WIDE R12, R13, 0x4, R28 ;  /* 0x000000040d0c1825 */ /* 0x004fc600078e021c */
[----:B------:R3:W-:Y:S04]  /*4020*/  @P0 STG.E desc[UR4][R26.64], R35 ;  /* 0x000000231a000986 */ /* 0x0007e8000c101904 */
[----:B------:R-:W2:Y:S04]  /*4030*/  @P1 LDG.E R12, desc[UR6][R12.64] ;  /* 0x000000060c0c1981 */ /* 0x000ea8000c1e1900 */
[----:B------:R-:W2:Y:S01]  /*4040*/  @P1 LDG.E R17, desc[UR8][R14.64] ;  /* 0x000000080e111981 */ /* 0x000ea2000c1e1900 */
[----:B------:R-:W-:Y:S02]  /*4050*/  @P1 R2UR UR4, R24 ;  /* 0x00000000180412ca */ /* 0x000fe400000e0000 */
[----:B------:R-:W-:Y:S01]  /*4060*/  @P1 R2UR UR5, R25 ;  /* 0x00000000190512ca */ /* 0x000fe200000e0000 */
[----:B--2---:R-:W-:-:S12]  /*4070*/  @P1 IMAD.IADD R17, R12, 0x1, R17 ;  /* 0x000000010c111824 */ /* 0x004fd800078e0211 */
[----:B------:R3:W-:Y:S02]  /*4080*/  @P1 STG.E desc[UR4][R14.64], R17 ;  /* 0x000000110e001986 */ /* 0x0007e4000c101904 */
.L_x_44:
[----:B------:R-:W0:Y:S02]  /*4090*/  LDCU.64 UR4, c[0x0][0x3b0] ;  /* 0x00007600ff0477ac */ /* 0x000e240008000a00 */
[----:B0-----:R-:W-:-:S14]  /*40a0*/  DSETP.GEU.AND P0, PT, R20, UR4, PT ;  /* 0x0000000414007e2a */ /* 0x001fdc000bf0e000 */
[----:B------:R-:W-:Y:S05]  /*40b0*/  @!P0 BRA `(.L_x_48) ;  /* 0xffffffc000848947 */ /* 0x000fea000383ffff */
.L_x_26:
[----:B------:R-:W-:Y:S05]  /*40c0*/  BSYNC B0 ;  /* 0x0000000000007941 */ /* 0x000fea0003800000 */
.L_x_1:
[----:B------:R-:W5:Y:S01]  /*40d0*/  LDCU UR4, c[0x0][0x360] ;  /* 0x00006c00ff0477ac */ /* 0x000f620008000800 */
[----:B0--3--:R-:W5:Y:S01]  /*40e0*/  LDC R13, c[0x0][0x370] ;  /* 0x0000dc00ff0d7b82 */ /* 0x009f620000000800 */
[----:B------:R-:W0:Y:S01]  /*40f0*/  LDCU UR5, c[0x0][0x3b8] ;  /* 0x00007700ff0577ac */ /* 0x000e220008000800 */
[----:B-----5:R-:W-:-:S05]  /*4100*/  IMAD R2, R13, UR4, R2 ;  /* 0x000000040d027c24 */ /* 0x020fca000f8e0202 */
[----:B0-----:R-:W-:-:S13]  /*4110*/  ISETP.GE.AND P0, PT, R2, UR5, PT ;  /* 0x0000000502007c0c */ /* 0x001fda000bf06270 */
[----:B------:R-:W-:Y:S05]  /*4120*/  @!P0 BRA `(.L_x_49) ;  /* 0xffffffc000488947 */ /* 0x000fea000383ffff */
[----:B------:R-:W-:Y:S05]  /*4130*/  EXIT ;  /* 0x000000000000794d */ /* 0x000fea0003800000 */
        .weak           $__internal_0_$__cuda_sm20_div_rn_f64_full
        .type           $__internal_0_$__cuda_sm20_div_rn_f64_full,@function
        .size           $__internal_0_$__cuda_sm20_div_rn_f64_full,($_Z9GillespiePiiPdiS_ddiP17curandStateMtgp32$__internal_accurate_pow - $__internal_0_$__cuda_sm20_div_rn_f64_full)
$__internal_0_$__cuda_sm20_div_rn_f64_full:
[C---:B------:R-:W-:Y:S01]  /*4140*/  FSETP.GEU.AND P0, PT, |R13|.reuse, 1.469367938527859385e-39, PT ;  /* 0x001000000d00780b */ /* 0x040fe20003f0e200 */
[----:B------:R-:W-:Y:S01]  /*4150*/  IMAD.MOV.U32 R19, RZ, RZ, R17 ;  /* 0x000000ffff137224 */ /* 0x000fe200078e0011 */
[C---:B------:R-:W-:Y:S01]  /*4160*/  LOP3.LUT R14, R13.reuse, 0x800fffff, RZ, 0xc0, !PT ;  /* 0x800fffff0d0e7812 */ /* 0x040fe200078ec0ff */
[----:B------:R-:W-:Y:S01]  /*4170*/  IMAD.MOV.U32 R18, RZ, RZ, R26 ;  /* 0x000000ffff127224 */ /* 0x000fe200078e001a */
[----:B------:R-:W-:Y:S01]  /*4180*/  LOP3.LUT R36, R13, 0x7ff00000, RZ, 0xc0, !PT ;  /* 0x7ff000000d247812 */ /* 0x000fe200078ec0ff */
[----:B------:R-:W-:Y:S01]  /*4190*/  IMAD.MOV.U32 R26, RZ, RZ, 0x1 ;  /* 0x00000001ff1a7424 */ /* 0x000fe200078e00ff */
[----:B------:R-:W-:Y:S01]  /*41a0*/  LOP3.LUT R15, R14, 0x3ff00000, RZ, 0xfc, !PT ;  /* 0x3ff000000e0f7812 */ /* 0x000fe200078efcff */
[----:B------:R-:W-:Y:S01]  /*41b0*/  IMAD.MOV.U32 R14, RZ, RZ, R12 ;  /* 0x000000ffff0e7224 */ /* 0x000fe200078e000c */
[C---:B------:R-:W-:Y:S01]  /*41c0*/  FSETP.GEU.AND P2, PT, |R19|.reuse, 1.469367938527859385e-39, PT ;  /* 0x001000001300780b */ /* 0x040fe20003f4e200 */
[----:B------:R-:W-:Y:S01]  /*41d0*/  IMAD.MOV.U32 R35, RZ, RZ, 0x1ca00000 ;  /* 0x1ca00000ff237424 */ /* 0x000fe200078e00ff */
[----:B------:R-:W-:Y:S01]  /*41e0*/  LOP3.LUT R37, R19, 0x7ff00000, RZ, 0xc0, !PT ;  /* 0x7ff0000013257812 */ /* 0x000fe200078ec0ff */
[----:B------:R-:W-:Y:S02]  /*41f0*/  BSSY.RECONVERGENT B2, `(.L_x_50) ;  /* 0x000004f000027945 */ /* 0x000fe40003800200 */
[----:B------:R-:W-:Y:S01]  /*4200*/  @!P0 DMUL R14, R12, 8.98846567431157953865e+307 ;  /* 0x7fe000000c0e8828 */ /* 0x000fe20000000000 */
[----:B------:R-:W-:Y:S01]  /*4210*/  ISETP.GE.U32.AND P1, PT, R37, R36, PT ;  /* 0x000000242500720c */ /* 0x000fe20003f26070 */
[----:B------:R-:W-:-:S04]  /*4220*/  IMAD.MOV.U32 R34, RZ, RZ, R37 ;  /* 0x000000ffff227224 */ /* 0x000fc800078e0025 */
[----:B------:R-:W0:Y:S02]  /*4230*/  MUFU.RCP64H R27, R15 ;  /* 0x0000000f001b7308 */ /* 0x000e240000001800 */
[----:B------:R-:W-:-:S04]  /*4240*/  @!P2 LOP3.LUT R17, R13, 0x7ff00000, RZ, 0xc0, !PT ;  /* 0x7ff000000d11a812 */ /* 0x000fc800078ec0ff */
[----:B------:R-:W-:-:S04]  /*4250*/  @!P2 ISETP.GE.U32.AND P3, PT, R37, R17, PT ;  /* 0x000000112500a20c */ /* 0x000fc80003f66070 */
[----:B------:R-:W-:-:S04]  /*4260*/  @!P2 SEL R17, R35, 0x63400000, !P3 ;  /* 0x634000002311a807 */ /* 0x000fc80005800000 */
[----:B------:R-:W-:Y:S01]  /*4270*/  @!P2 LOP3.LUT R17, R17, 0x80000000, R19, 0xf8, !PT ;  /* 0x800000001111a812 */ /* 0x000fe200078ef813 */
[----:B0-----:R-:W-:-:S08]  /*4280*/  DFMA R28, R26, -R14, 1 ;  /* 0x3ff000001a1c742b */ /* 0x001fd0000000080e */
[----:B------:R-:W-:-:S08]  /*4290*/  DFMA R28, R28, R28, R28 ;  /* 0x0000001c1c1c722b */ /* 0x000fd0000000001c */
[----:B------:R-:W-:Y:S01]  /*42a0*/  DFMA R30, R26, R28, R26 ;  /* 0x0000001c1a1e722b */ /* 0x000fe2000000001a */
[----:B------:R-:W-:Y:S01]  /*42b0*/  SEL R27, R35, 0x63400000, !P1 ;  /* 0x63400000231b7807 */ /* 0x000fe20004800000 */
[----:B------:R-:W-:Y:S01]  /*42c0*/  IMAD.MOV.U32 R26, RZ, RZ, R18 ;  /* 0x000000ffff1a7224 */ /* 0x000fe200078e0012 */
[----:B------:R-:W-:Y:S01]  /*42d0*/  @!P2 LOP3.LUT R29, R17, 0x100000, RZ, 0xfc, !PT ;  /* 0x00100000111da812 */ /* 0x000fe200078efcff */
[----:B------:R-:W-:Y:S01]  /*42e0*/  @!P2 IMAD.MOV.U32 R28, RZ, RZ, RZ ;  /* 0x000000ffff1ca224 */ /* 0x000fe200078e00ff */
[----:B------:R-:W-:Y:S01]  /*42f0*/  LOP3.LUT R27, R27, 0x800fffff, R19, 0xf8, !PT ;  /* 0x800fffff1b1b7812 */ /* 0x000fe200078ef813 */
[----:B------:R-:W-:Y:S02]  /*4300*/  IMAD.MOV.U32 R17, RZ, RZ, R36 ;  /* 0x000000ffff117224 */ /* 0x000fe400078e0024 */
[----:B------:R-:W-:Y:S01]  /*4310*/  DFMA R32, R30, -R14, 1 ;  /* 0x3ff000001e20742b */ /* 0x000fe2000000080e */
[----:B------:R-:W-:Y:S02]  /*4320*/  @!P0 LOP3.LUT R17, R15, 0x7ff00000, RZ, 0xc0, !PT ;  /* 0x7ff000000f118812 */ /* 0x000fe400078ec0ff */
[----:B------:R-:W-:-:S03]  /*4330*/  @!P2 DFMA R26, R26, 2, -R28 ;  /* 0x400000001a1aa82b */ /* 0x000fc6000000081c */
[----:B------:R-:W-:Y:S02]  /*4340*/  VIADD R38, R17, 0xffffffff ;  /* 0xffffffff11267836 */ /* 0x000fe40000000000 */
[----:B------:R-:W-:-:S05]  /*4350*/  DFMA R30, R30, R32, R30 ;  /* 0x000000201e1e722b */ /* 0x000fca000000001e */
[----:B------:R-:W-:-:S03]  /*4360*/  @!P2 LOP3.LUT R34, R27, 0x7ff00000, RZ, 0xc0, !PT ;  /* 0x7ff000001b22a812 */ /* 0x000fc600078ec0ff */
[----:B------:R-:W-:Y:S02]  /*4370*/  DMUL R28, R30, R26 ;  /* 0x0000001a1e1c7228 */ /* 0x000fe40000000000 */
[----:B------:R-:W-:-:S05]  /*4380*/  VIADD R36, R34, 0xffffffff ;  /* 0xffffffff22247836 */ /* 0x000fca0000000000 */
[----:B------:R-:W-:Y:S01]  /*4390*/  ISETP.GT.U32.AND P0, PT, R36, 0x7feffffe, PT ;  /* 0x7feffffe2400780c */ /* 0x000fe20003f04070 */
[----:B------:R-:W-:-:S03]  /*43a0*/  DFMA R32, R28, -R14, R26 ;  /* 0x8000000e1c20722b */ /* 0x000fc6000000001a */
[----:B------:R-:W-:-:S05]  /*43b0*/  ISETP.GT.U32.OR P0, PT, R38, 0x7feffffe, P0 ;  /* 0x7feffffe2600780c */ /* 0x000fca0000704470 */
[----:B------:R-:W-:-:S08]  /*43c0*/  DFMA R30, R30, R32, R28 ;  /* 0x000000201e1e722b */ /* 0x000fd0000000001c */
[----:B------:R-:W-:Y:S05]  /*43d0*/  @P0 BRA `(.L_x_51) ;  /* 0x00000000006c0947 */ /* 0x000fea0003800000 */
[----:B------:R-:W-:-:S04]  /*43e0*/  LOP3.LUT R18, R13, 0x7ff00000, RZ, 0xc0, !PT ;  /* 0x7ff000000d127812 */ /* 0x000fc800078ec0ff */
[CC--:B------:R-:W-:Y:S02]  /*43f0*/  VIADDMNMX R17, R37.reuse, -R18.reuse, 0xb9600000, !PT ;  /* 0xb960000025117446 */ /* 0x0c0fe40007800912 */
[----:B------:R-:W-:Y:S01]  /*4400*/  ISETP.GE.U32.AND P0, PT, R37, R18, PT ;  /* 0x000000122500720c */ /* 0x000fe20003f06070 */
[----:B------:R-:W-:Y:S01]  /*4410*/  IMAD.MOV.U32 R18, RZ, RZ, RZ ;  /* 0x000000ffff127224 */ /* 0x000fe200078e00ff */
[----:B------:R-:W-:Y:S02]  /*4420*/  VIMNMX R17, PT, PT, R17, 0x46a00000, PT ;  /* 0x46a0000011117848 */ /* 0x000fe40003fe0100 */
[----:B------:R-:W-:-:S05]  /*4430*/  SEL R32, R35, 0x63400000, !P0 ;  /* 0x6340000023207807 */ /* 0x000fca0004000000 */
[----:B------:R-:W-:-:S04]  /*4440*/  IMAD.IADD R32, R17, 0x1, -R32 ;  /* 0x0000000111207824 */ /* 0x000fc800078e0a20 */
[----:B------:R-:W-:-:S06]  /*4450*/  VIADD R19, R32, 0x7fe00000 ;  /* 0x7fe0000020137836 */ /* 0x000fcc0000000000 */
[----:B------:R-:W-:-:S10]  /*4460*/  DMUL R28, R30, R18 ;  /* 0x000000121e1c7228 */ /* 0x000fd40000000000 */
[----:B------:R-:W-:-:S13]  /*4470*/  FSETP.GTU.AND P0, PT, |R29|, 1.469367938527859385e-39, PT ;  /* 0x001000001d00780b */ /* 0x000fda0003f0c200 */
[----:B------:R-:W-:Y:S05]  /*4480*/  @P0 BRA `(.L_x_52) ;  /* 0x0000000000940947 */ /* 0x000fea0003800000 */
[----:B------:R-:W-:Y:S01]  /*4490*/  DFMA R14, R30, -R14, R26 ;  /* 0x8000000e1e0e722b */ /* 0x000fe2000000001a */
[----:B------:R-:W-:-:S09]  /*44a0*/  IMAD.MOV.U32 R18, RZ, RZ, RZ ;  /* 0x000000ffff127224 */ /* 0x000fd200078e00ff */
[C---:B------:R-:W-:Y:S02]  /*44b0*/  FSETP.NEU.AND P0, PT, R15.reuse, RZ, PT ;  /* 0x000000ff0f00720b */ /* 0x040fe40003f0d000 */
[----:B------:R-:W-:-:S04]  /*44c0*/  LOP3.LUT R17, R15, 0x80000000, R13, 0x48, !PT ;  /* 0x800000000f117812 */ /* 0x000fc800078e480d */
[----:B------:R-:W-:-:S07]  /*44d0*/  LOP3.LUT R19, R17, R19, RZ, 0xfc, !PT ;  /* 0x0000001311137212 */ /* 0x000fce00078efcff */
[----:B------:R-:W-:Y:S05]  /*44e0*/  @!P0 BRA `(.L_x_52) ;  /* 0x00000000007c8947 */ /* 0x000fea0003800000 */
[----:B------:R-:W-:Y:S01]  /*44f0*/  IMAD.MOV R13, RZ, RZ, -R32 ;  /* 0x000000ffff0d7224 */ /* 0x000fe200078e0a20 */
[----:B------:R-:W-:Y:S01]  /*4500*/  DMUL.RP R18, R30, R18 ;  /* 0x000000121e127228 */ /* 0x000fe20000008000 */
[----:B------:R-:W-:-:S06]  /*4510*/  IMAD.MOV.U32 R12, RZ, RZ, RZ ;  /* 0x000000ffff0c7224 */ /* 0x000fcc00078e00ff */
[----:B------:R-:W-:-:S03]  /*4520*/  DFMA R12, R28, -R12, R30 ;  /* 0x8000000c1c0c722b */ /* 0x000fc6000000001e */
[----:B------:R-:W-:-:S03]  /*4530*/  LOP3.LUT R17, R19, R17, RZ, 0x3c, !PT ;  /* 0x0000001113117212 */ /* 0x000fc600078e3cff */
[----:B------:R-:W-:-:S04]  /*4540*/  IADD3 R12, PT, PT, -R32, -0x43300000, RZ ;  /* 0xbcd00000200c7810 */ /* 0x000fc80007ffe1ff */
[----:B------:R-:W-:-:S04]  /*4550*/  FSETP.NEU.AND P0, PT, |R13|, R12, PT ;  /* 0x0000000c0d00720b */ /* 0x000fc80003f0d200 */
[----:B------:R-:W-:Y:S02]  /*4560*/  FSEL R28, R18, R28, !P0 ;  /* 0x0000001c121c7208 */ /* 0x000fe40004000000 */
[----:B------:R-:W-:Y:S01]  /*4570*/  FSEL R29, R17, R29, !P0 ;  /* 0x0000001d111d7208 */ /* 0x000fe20004000000 */
[----:B------:R-:W-:Y:S06]  /*4580*/  BRA `(.L_x_52) ;  /* 0x0000000000547947 */ /* 0x000fec0003800000 */
.L_x_51:
[----:B------:R-:W-:-:S14]  /*4590*/  DSETP.NAN.AND P0, PT, R18, R18, PT ;  /* 0x000000121200722a */ /* 0x000fdc0003f08000 */
[----:B------:R-:W-:Y:S05]  /*45a0*/  @P0 BRA `(.L_x_53) ;  /* 0x0000000000440947 */ /* 0x000fea0003800000 */
[----:B------:R-:W-:-:S14]  /*45b0*/  DSETP.NAN.AND P0, PT, R12, R12, PT ;  /* 0x0000000c0c00722a */ /* 0x000fdc0003f08000 */
[----:B------:R-:W-:Y:S05]  /*45c0*/  @P0 BRA `(.L_x_54) ;  /* 0x0000000000300947 */ /* 0x000fea0003800000 */
[----:B------:R-:W-:Y:S01]  /*45d0*/  ISETP.NE.AND P0, PT, R34, R17, PT ;  /* 0x000000112200720c */ /* 0x000fe20003f05270 */
[----:B------:R-:W-:Y:S02]  /*45e0*/  IMAD.MOV.U32 R28, RZ, RZ, 0x0 ;  /* 0x00000000ff1c7424 */ /* 0x000fe400078e00ff */
[----:B------:R-:W-:-:S10]  /*45f0*/  IMAD.MOV.U32 R29, RZ, RZ, -0x80000 ;  /* 0xfff80000ff1d7424 */ /* 0x000fd400078e00ff */
[----:B------:R-:W-:Y:S05]  /*4600*/  @!P0 BRA `(.L_x_52) ;  /* 0x0000000000348947 */ /* 0x000fea0003800000 */
[----:B------:R-:W-:Y:S02]  /*4610*/  ISETP.NE.AND P0, PT, R34, 0x7ff00000, PT ;  /* 0x7ff000002200780c */ /* 0x000fe40003f05270 */
[----:B------:R-:W-:Y:S02]  /*4620*/  LOP3.LUT R29, R19, 0x80000000, R13, 0x48, !PT ;  /* 0x80000000131d7812 */ /* 0x000fe400078e480d */
[----:B------:R-:W-:-:S13]  /*4630*/  ISETP.EQ.OR P0, PT, R17, RZ, !P0 ;  /* 0x000000ff1100720c */ /* 0x000fda0004702670 */
[----:B------:R-:W-:Y:S01]  /*4640*/  @P0 LOP3.LUT R12, R29, 0x7ff00000, RZ, 0xfc, !PT ;  /* 0x7ff000001d0c0812 */ /* 0x000fe200078efcff */
[----:B------:R-:W-:Y:S02]  /*4650*/  @!P0 IMAD.MOV.U32 R28, RZ, RZ, RZ ;  /* 0x000000ffff1c8224 */ /* 0x000fe400078e00ff */
[----:B------:R-:W-:Y:S02]  /*4660*/  @P0 IMAD.MOV.U32 R28, RZ, RZ, RZ ;  /* 0x000000ffff1c0224 */ /* 0x000fe400078e00ff */
[----:B------:R-:W-:Y:S01]  /*4670*/  @P0 IMAD.MOV.U32 R29, RZ, RZ, R12 ;  /* 0x000000ffff1d0224 */ /* 0x000fe200078e000c */
[----:B------:R-:W-:Y:S06]  /*4680*/  BRA `(.L_x_52) ;  /* 0x0000000000147947 */ /* 0x000fec0003800000 */
.L_x_54:
[----:B------:R-:W-:Y:S01]  /*4690*/  LOP3.LUT R29, R13, 0x80000, RZ, 0xfc, !PT ;  /* 0x000800000d1d7812 */ /* 0x000fe200078efcff */
[----:B------:R-:W-:Y:S01]  /*46a0*/  IMAD.MOV.U32 R28, RZ, RZ, R12 ;  /* 0x000000ffff1c7224 */ /* 0x000fe200078e000c */
[----:B------:R-:W-:Y:S06]  /*46b0*/  BRA `(.L_x_52) ;  /* 0x0000000000087947 */ /* 0x000fec0003800000 */
.L_x_53:
[----:B------:R-:W-:Y:S01]  /*46c0*/  LOP3.LUT R29, R19, 0x80000, RZ, 0xfc, !PT ;  /* 0x00080000131d7812 */ /* 0x000fe200078efcff */
[----:B------:R-:W-:-:S07]  /*46d0*/  IMAD.MOV.U32 R28, RZ, RZ, R18 ;  /* 0x000000ffff1c7224 */ /* 0x000fce00078e0012 */
.L_x_52:
[----:B------:R-:W-:Y:S05]  /*46e0*/  BSYNC.RECONVERGENT B2 ;  /* 0x0000000000027941 */ /* 0x000fea0003800200 */
.L_x_50:
[----:B------:R-:W-:Y:S02]  /*46f0*/  IMAD.MOV.U32 R17, RZ, RZ, 0x0 ;  /* 0x00000000ff117424 */ /* 0x000fe400078e00ff */
[----:B------:R-:W-:Y:S02]  /*4700*/  IMAD.MOV.U32 R12, RZ, RZ, R28 ;  /* 0x000000ffff0c7224 */ /* 0x000fe400078e001c */
[----:B------:R-:W-:Y:S01]  /*4710*/  IMAD.MOV.U32 R13, RZ, RZ, R29 ;  /* 0x000000ffff0d7224 */ /* 0x000fe200078e001d */
[----:B------:R-:W-:Y:S06]  /*4720*/  RET.REL.NODEC R16 `(_Z9GillespiePiiPdiS_ddiP17curandStateMtgp32) ;  /* 0xffffffb810347950 */ /* 0x000fec0003c3ffff */
        .type           $_Z9GillespiePiiPdiS_ddiP17curandStateMtgp32$__internal_accurate_pow,@function
        .size           $_Z9GillespiePiiPdiS_ddiP17curandStateMtgp32$__internal_accurate_pow,(.L_x_58 - $_Z9GillespiePiiPdiS_ddiP17curandStateMtgp32$__internal_accurate_pow)
$_Z9GillespiePiiPdiS_ddiP17curandStateMtgp32$__internal_accurate_pow:
[----:B------:R-:W-:Y:S01]  /*4730*/  ISETP.GT.U32.AND P1, PT, R51, 0xfffff, PT ;  /* 0x000fffff3300780c */ /* 0x000fe20003f24070 */
[----:B------:R-:W-:Y:S01]  /*4740*/  IMAD.MOV.U32 R28, RZ, RZ, R51 ;  /* 0x000000ffff1c7224 */ /* 0x000fe200078e0033 */
[----:B------:R-:W-:Y:S01]  /*4750*/  UMOV UR4, 0x7d2cafe2 ;  /* 0x7d2cafe200047882 */ /* 0x000fe20000000000 */
[----:B------:R-:W-:Y:S01]  /*4760*/  IMAD.MOV.U32 R30, RZ, RZ, R50 ;  /* 0x000000ffff1e7224 */ /* 0x000fe200078e0032 */
[----:B------:R-:W-:Y:S01]  /*4770*/  UMOV UR5, 0x3eb0f5ff ;  /* 0x3eb0f5ff00057882 */ /* 0x000fe20000000000 */
[----:B------:R-:W-:Y:S01]  /*4780*/  IMAD.MOV.U32 R32, RZ, RZ, 0x41ad3b5a ;  /* 0x41ad3b5aff207424 */ /* 0x000fe200078e00ff */
[----:B------:R-:W-:Y:S01]  /*4790*/  UMOV UR6, 0x3b39803f ;  /* 0x3b39803f00067882 */ /* 0x000fe20000000000 */
[----:B------:R-:W-:Y:S01]  /*47a0*/  IMAD.MOV.U32 R33, RZ, RZ, 0x3ed0f5d2 ;  /* 0x3ed0f5d2ff217424 */ /* 0x000fe200078e00ff */
[----:B------:R-:W-:-:S05]  /*47b0*/  UMOV UR7, 0x3c7abc9e ;  /* 0x3c7abc9e00077882 */ /* 0x000fca0000000000 */
[----:B------:R-:W-:-:S10]  /*47c0*/  @!P1 DMUL R26, R50, 1.80143985094819840000e+16 ;  /* 0x43500000321a9828 */ /* 0x000fd40000000000 */
[----:B------:R-:W-:Y:S02]  /*47d0*/  @!P1 IMAD.MOV.U32 R28, RZ, RZ, R27 ;  /* 0x000000ffff1c9224 */ /* 0x000fe400078e001b */
[----:B------:R-:W-:-:S03]  /*47e0*/  @!P1 IMAD.MOV.U32 R30, RZ, RZ, R26 ;  /* 0x000000ffff1e9224 */ /* 0x000fc600078e001a */
[----:B------:R-:W-:-:S04]  /*47f0*/  LOP3.LUT R28, R28, 0x800fffff, RZ, 0xc0, !PT ;  /* 0x800fffff1c1c7812 */ /* 0x000fc800078ec0ff */
[----:B------:R-:W-:Y:S01]  /*4800*/  LOP3.LUT R31, R28, 0x3ff00000, RZ, 0xfc, !PT ;  /* 0x3ff000001c1f7812 */ /* 0x000fe200078efcff */
[----:B------:R-:W-:-:S03]  /*4810*/  IMAD.MOV.U32 R28, RZ, RZ, RZ ;  /* 0x000000ffff1c7224 */ /* 0x000fc600078e00ff */
[----:B------:R-:W-:-:S13]  /*4820*/  ISETP.GE.U32.AND P2, PT, R31, 0x3ff6a09f, PT ;  /* 0x3ff6a09f1f00780c */ /* 0x000fda0003f46070 */
[----:B------:R-:W-:-:S04]  /*4830*/  @P2 VIADD R29, R31, 0xfff00000 ;  /* 0xfff000001f1d2836 */ /* 0x000fc80000000000 */
[----:B------:R-:W-:-:S06]  /*4840*/  @P2 IMAD.MOV.U32 R31, RZ, RZ, R29 ;  /* 0x000000ffff1f2224 */ /* 0x000fcc00078e001d */
        /* <DEDUP_REMOVED lines=8> */
[CC--:B------:R-:W-:Y:S02]  /*48d0*/  DMUL R36, R28.reuse, R28.reuse ;  /* 0x0000001c1c247228 */ /* 0x0c0fe40000000000 */
[----:B------:R-:W-:-:S06]  /*48e0*/  DMUL R44, R28, R28 ;  /* 0x0000001c1c2c7228 */ /* 0x000fcc0000000000 */
[----:B------:R-:W-:Y:S01]  /*48f0*/  DFMA R32, R36, UR4, R32 ;  /* 0x0000000424207c2b */ /* 0x000fe20008000020 */
[----:B------:R-:W-:Y:S01]  /*4900*/  UMOV UR4, 0x75488a3f ;  /* 0x75488a3f00047882 */ /* 0x000fe20000000000 */
[----:B------:R-:W-:-:S06]  /*4910*/  UMOV UR5, 0x3ef3b20a ;  /* 0x3ef3b20a00057882 */ /* 0x000fcc0000000000 */
[----:B------:R-:W-:Y:S01]  /*4920*/  DFMA R34, R36, R32, UR4 ;  /* 0x0000000424227e2b */ /* 0x000fe20008000020 */
[----:B------:R-:W-:Y:S01]  /*4930*/  UMOV UR4, 0xe4faecd5 ;  /* 0xe4faecd500047882 */ /* 0x000fe20000000000 */
[----:B------:R-:W-:Y:S01]  /*4940*/  UMOV UR5, 0x3f1745cd ;  /* 0x3f1745cd00057882 */ /* 0x000fe20000000000 */
[----:B------:R-:W-:-:S05]  /*4950*/  DADD R32, R30, -R28 ;  /* 0x000000001e207229 */ /* 0x000fca000000081c */
[----:B------:R-:W-:Y:S01]  /*4960*/  DFMA R34, R36, R34, UR4 ;  /* 0x0000000424227e2b */ /* 0x000fe20008000022 */
        /* <DEDUP_REMOVED lines=14> */
[----:B------:R-:W-:-:S08]  /*4a50*/  DFMA R30, R36, R34, UR4 ;  /* 0x00000004241e7e2b */ /* 0x000fd00008000022 */
[----:B------:R-:W-:Y:S01]  /*4a60*/  DADD R38, -R30, UR4 ;  /* 0x000000041e267e29 */ /* 0x000fe20008000100 */
[----:B------:R-:W-:Y:S01]  /*4a70*/  UMOV UR4, 0xb9e7b0 ;  /* 0x00b9e7b000047882 */ /* 0x000fe20000000000 */
[----:B------:R-:W-:-:S06]  /*4a80*/  UMOV UR5, 0x3c46a4cb ;  /* 0x3c46a4cb00057882 */ /* 0x000fcc0000000000 */
[----:B------:R-:W-:Y:S02]  /*4a90*/  DFMA R38, R36, R34, R38 ;  /* 0x000000222426722b */ /* 0x000fe40000000026 */
[----:B------:R-:W-:Y:S01]  /*4aa0*/  DFMA R36, R28, R28, -R44 ;  /* 0x0000001c1c24722b */ /* 0x000fe2000000082c */
[----:B------:R-:W-:Y:S02]  /*4ab0*/  VIADD R35, R33, 0x100000 ;  /* 0x0010000021237836 */ /* 0x000fe40000000000 */
[----:B------:R-:W-:-:S03]  /*4ac0*/  IMAD.MOV.U32 R34, RZ, RZ, R32 ;  /* 0x000000ffff227224 */ /* 0x000fc600078e0020 */
[----:B------:R-:W-:Y:S01]  /*4ad0*/  DADD R38, R38, -UR4 ;  /* 0x8000000426267e29 */ /* 0x000fe20008000000 */
[----:B------:R-:W-:Y:S01]  /*4ae0*/  UMOV UR4, 0x80000000 ;  /* 0x8000000000047882 */ /* 0x000fe20000000000 */
[----:B------:R-:W-:Y:S01]  /*4af0*/  UMOV UR5, 0x43300000 ;  /* 0x4330000000057882 */ /* 0x000fe20000000000 */
[C---:B------:R-:W-:Y:S02]  /*4b00*/  DFMA R34, R28.reuse, R34, R36 ;  /* 0x000000221c22722b */ /* 0x040fe40000000024 */
[----:B------:R-:W-:-:S08]  /*4b10*/  DMUL R36, R28, R44 ;  /* 0x0000002c1c247228 */ /* 0x000fd00000000000 */
[----:B------:R-:W-:-:S08]  /*4b20*/  DFMA R46, R28, R44, -R36 ;  /* 0x0000002c1c2e722b */ /* 0x000fd00000000824 */
[----:B------:R-:W-:Y:S02]  /*4b30*/  DFMA R44, R32, R44, R46 ;  /* 0x0000002c202c722b */ /* 0x000fe4000000002e */
[----:B------:R-:W-:-:S06]  /*4b40*/  DADD R46, R30, R38 ;  /* 0x000000001e2e7229 */ /* 0x000fcc0000000026 */
[----:B------:R-:W-:Y:S02]  /*4b50*/  DFMA R34, R28, R34, R44 ;  /* 0x000000221c22722b */ /* 0x000fe4000000002c */
[----:B------:R-:W-:-:S08]  /*4b60*/  DADD R30, R30, -R46 ;  /* 0x000000001e1e7229 */ /* 0x000fd0000000082e */
[----:B------:R-:W-:Y:S02]  /*4b70*/  DADD R44, R38, R30 ;  /* 0x00000000262c7229 */ /* 0x000fe4000000001e */
[----:B------:R-:W-:-:S08]  /*4b80*/  DMUL R38, R46, R36 ;  /* 0x000000242e267228 */ /* 0x000fd00000000000 */
[----:B------:R-:W-:-:S08]  /*4b90*/  DFMA R30, R46, R36, -R38 ;  /* 0x000000242e1e722b */ /* 0x000fd00000000826 */
[----:B------:R-:W-:-:S08]  /*4ba0*/  DFMA R30, R46, R34, R30 ;  /* 0x000000222e1e722b */ /* 0x000fd0000000001e */
[----:B------:R-:W-:-:S08]  /*4bb0*/  DFMA R44, R44, R36, R30 ;  /* 0x000000242c2c722b */ /* 0x000fd0000000001e */
[----:B------:R-:W-:-:S08]  /*4bc0*/  DADD R34, R38, R44 ;  /* 0x0000000026227229 */ /* 0x000fd0000000002c */
[--C-:B------:R-:W-:Y:S02]  /*4bd0*/  DADD R30, R28, R34.reuse ;  /* 0x000000001c1e7229 */ /* 0x100fe40000000022 */
[----:B------:R-:W-:-:S06]  /*4be0*/  DADD R38, R38, -R34 ;  /* 0x0000000026267229 */ /* 0x000fcc0000000822 */
[----:B------:R-:W-:Y:S02]  /*4bf0*/  DADD R28, R28, -R30 ;  /* 0x000000001c1c7229 */ /* 0x000fe4000000081e */
[----:B------:R-:W-:-:S06]  /*4c00*/  DADD R38, R44, R38 ;  /* 0x000000002c267229 */ /* 0x000fcc0000000026 */
[----:B------:R-:W-:Y:S01]  /*4c10*/  DADD R28, R34, R28 ;  /* 0x00000000221c7229 */ /* 0x000fe2000000001c */
[----:B------:R-:W-:Y:S02]  /*4c20*/  SHF.R.U32.HI R34, RZ, 0x14, R51 ;  /* 0x00000014ff227819 */ /* 0x000fe40000011633 */
[----:B------:R-:W-:-:S05]  /*4c30*/  @!P1 LEA.HI R34, R27, 0xffffffca, RZ, 0xc ;  /* 0xffffffca1b229811 */ /* 0x000fca00078f60ff */
[----:B------:R-:W-:Y:S01]  /*4c40*/  DADD R28, R38, R28 ;  /* 0x00000000261c7229 */ /* 0x000fe2000000001c */
[C---:B------:R-:W-:Y:S02]  /*4c50*/  VIADD R26, R34.reuse, 0xfffffc01 ;  /* 0xfffffc01221a7836 */ /* 0x040fe40000000000 */
[----:B------:R-:W-:-:S05]  /*4c60*/  @P2 VIADD R26, R34, 0xfffffc02 ;  /* 0xfffffc02221a2836 */ /* 0x000fca0000000000 */
[----:B------:R-:W-:Y:S01]  /*4c70*/  DADD R34, R32, R28 ;  /* 0x0000000020227229 */ /* 0x000fe2000000001c */
[----:B------:R-:W-:Y:S01]  /*4c80*/  LOP3.LUT R28, R26, 0x80000000, RZ, 0x3c, !PT ;  /* 0x800000001a1c7812 */ /* 0x000fe200078e3cff */
[----:B------:R-:W-:-:S06]  /*4c90*/  IMAD.MOV.U32 R29, RZ, RZ, 0x43300000 ;  /* 0x43300000ff1d7424 */ /* 0x000fcc00078e00ff */
[----:B------:R-:W-:Y:S02]  /*4ca0*/  DADD R32, R30, R34 ;  /* 0x000000001e207229 */ /* 0x000fe40000000022 */
[----:B------:R-:W-:Y:S01]  /*4cb0*/  DADD R28, R28, -UR4 ;  /* 0x800000041c1c7e29 */ /* 0x000fe20008000000 */
[----:B------:R-:W-:Y:S01]  /*4cc0*/  UMOV UR4, 0xfefa39ef ;  /* 0xfefa39ef00047882 */ /* 0x000fe20000000000 */
[----:B------:R-:W-:-:S04]  /*4cd0*/  UMOV UR5, 0x3fe62e42 ;  /* 0x3fe62e4200057882 */ /* 0x000fc80000000000 */
[--C-:B------:R-:W-:Y:S02]  /*4ce0*/  DADD R36, R30, -R32.reuse ;  /* 0x000000001e247229 */ /* 0x100fe40000000820 */
[----:B------:R-:W-:-:S06]  /*4cf0*/  DFMA R26, R28, UR4, R32 ;  /* 0x000000041c1a7c2b */ /* 0x000fcc0008000020 */
[----:B------:R-:W-:Y:S02]  /*4d00*/  DADD R36, R34, R36 ;  /* 0x0000000022247229 */ /* 0x000fe40000000024 */
[----:B------:R-:W-:Y:S01]  /*4d10*/  DFMA R30, R28, -UR4, R26 ;  /* 0x800000041c1e7c2b */ /* 0x000fe2000800001a */
[----:B------:R-:W-:Y:S01]  /*4d20*/  LOP3.LUT R35, R49, 0xff0fffff, RZ, 0xc0, !PT ;  /* 0xff0fffff31237812 */ /* 0x000fe200078ec0ff */
[----:B------:R-:W-:-:S06]  /*4d30*/  IMAD.MOV.U32 R34, RZ, RZ, R48 ;  /* 0x000000ffff227224 */ /* 0x000fcc00078e0030 */
[----:B------:R-:W-:-:S08]  /*4d40*/  DADD R30, -R32, R30 ;  /* 0x00000000201e7229 */ /* 0x000fd0000000011e */
[----:B------:R-:W-:-:S08]  /*4d50*/  DADD R30, R36, -R30 ;  /* 0x00000000241e7229 */ /* 0x000fd0000000081e */
[----:B------:R-:W-:Y:S01]  /*4d60*/  DFMA R28, R28, UR6, R30 ;  /* 0x000000061c1c7c2b */ /* 0x000fe2000800001e */
[----:B------:R-:W-:-:S05]  /*4d70*/  IMAD.SHL.U32 R30, R49, 0x2, RZ ;  /* 0x00000002311e7824 */ /* 0x000fca00078e00ff */
[----:B------:R-:W-:Y:S02]  /*4d80*/  ISETP.GT.U32.AND P1, PT, R30, -0x2000001, PT ;  /* 0xfdffffff1e00780c */ /* 0x000fe40003f24070 */
[----:B------:R-:W-:Y:S02]  /*4d90*/  DADD R30, R26, R28 ;  /* 0x000000001a1e7229 */ /* 0x000fe4000000001c */
[----:B------:R-:W-:-:S06]  /*4da0*/  SEL R35, R35, R49, P1 ;  /* 0x0000003123237207 */ /* 0x000fcc0000800000 */
[----:B------:R-:W-:Y:S02]  /*4db0*/  DADD R26, R26, -R30 ;  /* 0x000000001a1a7229 */ /* 0x000fe4000000081e */
[----:B------:R-:W-:-:S06]  /*4dc0*/  DMUL R36, R30, R34 ;  /* 0x000000221e247228 */ /* 0x000fcc0000000000 */
[----:B------:R-:W-:Y:S02]  /*4dd0*/  DADD R26, R28, R26 ;  /* 0x000000001c1a7229 */ /* 0x000fe4000000001a */
[----:B------:R-:W-:-:S08]  /*4de0*/  DFMA R30, R30, R34, -R36 ;  /* 0x000000221e1e722b */ /* 0x000fd00000000824 */
[----:B------:R-:W-:Y:S01]  /*4df0*/  DFMA R34, R26, R34, R30 ;  /* 0x000000221a22722b */ /* 0x000fe2000000001e */
[----:B------:R-:W-:Y:S02]  /*4e00*/  IMAD.MOV.U32 R26, RZ, RZ, 0x652b82fe ;  /* 0x652b82feff1a7424 */ /* 0x000fe400078e00ff */
[----:B------:R-:W-:-:S05]  /*4e10*/  IMAD.MOV.U32 R27, RZ, RZ, 0x3ff71547 ;  /* 0x3ff71547ff1b7424 */ /* 0x000fca00078e00ff */
[----:B------:R-:W-:-:S08]  /*4e20*/  DADD R28, R36, R34 ;  /* 0x00000000241c7229 */ /* 0x000fd00000000022 */
[----:B------:R-:W-:Y:S02]  /*4e30*/  DFMA R26, R28, R26, 6.75539944105574400000e+15 ;  /* 0x433800001c1a742b */ /* 0x000fe4000000001a */
[----:B------:R-:W-:Y:S01]  /*4e40*/  FSETP.GEU.AND P1, PT, |R29|, 4.1917929649353027344, PT ;  /* 0x4086232b1d00780b */ /* 0x000fe20003f2e200 */
[----:B------:R-:W-:-:S05]  /*4e50*/  DADD R36, R36, -R28 ;  /* 0x0000000024247229 */ /* 0x000fca000000081c */
[----:B------:R-:W-:-:S03]  /*4e60*/  DADD R32, R26, -6.75539944105574400000e+15 ;  /* 0xc33800001a207429 */ /* 0x000fc60000000000 */
[----:B------:R-:W-:-:S05]  /*4e70*/  DADD R34, R34, R36 ;  /* 0x0000000022227229 */ /* 0x000fca0000000024 */
[----:B------:R-:W-:Y:S01]  /*4e80*/  DFMA R30, R32, -UR4, R28 ;  /* 0x80000004201e7c2b */ /* 0x000fe2000800001c */
[----:B------:R-:W-:Y:S01]  /*4e90*/  UMOV UR4, 0x3b39803f ;  /* 0x3b39803f00047882 */ /* 0x000fe20000000000 */
[----:B------:R-:W-:-:S06]  /*4ea0*/  UMOV UR5, 0x3c7abc9e ;  /* 0x3c7abc9e00057882 */ /* 0x000fcc0000000000 */
[----:B------:R-:W-:Y:S01]  /*4eb0*/  DFMA R30, R32, -UR4, R30 ;  /* 0x80000004201e7c2b */ /* 0x000fe2000800001e */
[----:B------:R-:W-:Y:S01]  /*4ec0*/  UMOV UR4, 0x69ce2bdf ;  /* 0x69ce2bdf00047882 */ /* 0x000fe20000000000 */
[----:B------:R-:W-:Y:S01]  /*4ed0*/  IMAD.MOV.U32 R32, RZ, RZ, -0x35dec16 ;  /* 0xfca213eaff207424 */ /* 0x000fe200078e00ff */
[----:B------:R-:W-:Y:S01]  /*4ee0*/  UMOV UR5, 0x3e5ade15 ;  /* 0x3e5ade1500057882 */ /* 0x000fe20000000000 */
[----:B------:R-:W-:-:S06]  /*4ef0*/  IMAD.MOV.U32 R33, RZ, RZ, 0x3e928af3 ;  /* 0x3e928af3ff217424 */ /* 0x000fcc00078e00ff */
[----:B------:R-:W-:Y:S01]  /*4f00*/  DFMA R32, R30, UR4, R32 ;  /* 0x000000041e207c2b */ /* 0x000fe20008000020 */
[----:B------:R-:W-:Y:S01]  /*4f10*/  UMOV UR4, 0x62401315 ;  /* 0x6240131500047882 */ /* 0x000fe20000000000 */
[----:B------:R-:W-:-:S06]  /*4f20*/  UMOV UR5, 0x3ec71dee ;  /* 0x3ec71dee00057882 */ /* 0x000fcc0000000000 */
[----:B------:R-:W-:Y:S01]  /*4f30*/  DFMA R32, R30, R32, UR4 ;  /* 0x000000041e207e2b */ /* 0x000fe20008000020 */
        /* <DEDUP_REMOVED lines=20> */
[----:B------:R-:W-:-:S08]  /*5080*/  DFMA R32, R30, R32, UR4 ;  /* 0x000000041e207e2b */ /* 0x000fd00008000020 */
[----:B------:R-:W-:-:S08]  /*5090*/  DFMA R32, R30, R32, 1 ;  /* 0x3ff000001e20742b */ /* 0x000fd00000000020 */
[----:B------:R-:W-:-:S10]  /*50a0*/  DFMA R32, R30, R32, 1 ;  /* 0x3ff000001e20742b */ /* 0x000fd40000000020 */
[----:B------:R-:W-:Y:S02]  /*50b0*/  IMAD R31, R26, 0x100000, R33 ;  /* 0x001000001a1f7824 */ /* 0x000fe400078e0221 */
[----:B------:R-:W-:Y:S01]  /*50c0*/  IMAD.MOV.U32 R30, RZ, RZ, R32 ;  /* 0x000000ffff1e7224 */ /* 0x000fe200078e0020 */
[----:B------:R-:W-:Y:S06]  /*50d0*/  @!P1 BRA `(.L_x_55) ;  /* 0x0000000000309947 */ /* 0x000fec0003800000 */
[----:B------:R-:W-:Y:S01]  /*50e0*/  FSETP.GEU.AND P2, PT, |R29|, 4.2275390625, PT ;  /* 0x408748001d00780b */ /* 0x000fe20003f4e200 */
[C---:B------:R-:W-:Y:S02]  /*50f0*/  DADD R30, R28.reuse, +INF ;  /* 0x7ff000001c1e7429 */ /* 0x040fe40000000000 */
[----:B------:R-:W-:-:S08]  /*5100*/  DSETP.GEU.AND P1, PT, R28, RZ, PT ;  /* 0x000000ff1c00722a */ /* 0x000fd00003f2e000 */
[----:B------:R-:W-:Y:S02]  /*5110*/  FSEL R30, R30, RZ, P1 ;  /* 0x000000ff1e1e7208 */ /* 0x000fe40000800000 */
[----:B------:R-:W-:Y:S02]  /*5120*/  @!P2 LEA.HI R27, R26, R26, RZ, 0x1 ;  /* 0x0000001a1a1ba211 */ /* 0x000fe400078f08ff */
[----:B------:R-:W-:Y:S02]  /*5130*/  FSEL R31, R31, RZ, P1 ;  /* 0x000000ff1f1f7208 */ /* 0x000fe40000800000 */
[----:B------:R-:W-:-:S05]  /*5140*/  @!P2 SHF.R.S32.HI R27, RZ, 0x1, R27 ;  /* 0x00000001ff1ba819 */ /* 0x000fca000001141b */
[----:B------:R-:W-:Y:S02]  /*5150*/  @!P2 IMAD.IADD R26, R26, 0x1, -R27 ;  /* 0x000000011a1aa824 */ /* 0x000fe400078e0a1b */
[----:B------:R-:W-:-:S03]  /*5160*/  @!P2 IMAD R33, R27, 0x100000, R33 ;  /* 0x001000001b21a824 */ /* 0x000fc600078e0221 */
[----:B------:R-:W-:Y:S01]  /*5170*/  @!P2 LEA R27, R26, 0x3ff00000, 0x14 ;  /* 0x3ff000001a1ba811 */ /* 0x000fe200078ea0ff */
[----:B------:R-:W-:-:S06]  /*5180*/  @!P2 IMAD.MOV.U32 R26, RZ, RZ, RZ ;  /* 0x000000ffff1aa224 */ /* 0x000fcc00078e00ff */
[----:B------:R-:W-:-:S11]  /*5190*/  @!P2 DMUL R30, R32, R26 ;  /* 0x0000001a201ea228 */ /* 0x000fd60000000000 */
.L_x_55:
[----:B------:R-:W-:Y:S01]  /*51a0*/  DFMA R34, R34, R30, R30 ;  /* 0x0000001e2222722b */ /* 0x000fe2000000001e */
[----:B------:R-:W-:Y:S01]  /*51b0*/  IMAD.MOV.U32 R28, RZ, RZ, R0 ;  /* 0x000000ffff1c7224 */ /* 0x000fe200078e0000 */
[----:B------:R-:W-:Y:S01]  /*51c0*/  DSETP.NEU.AND P1, PT, |R30|, +INF , PT ;  /* 0x7ff000001e00742a */ /* 0x000fe20003f2d200 */
[----:B------:R-:W-:-:S07]  /*51d0*/  IMAD.MOV.U32 R29, RZ, RZ, 0x0 ;  /* 0x00000000ff1d7424 */ /* 0x000fce00078e00ff */
[----:B------:R-:W-:Y:S02]  /*51e0*/  FSEL R26, R30, R34, !P1 ;  /* 0x000000221e1a7208 */ /* 0x000fe40004800000 */
[----:B------:R-:W-:Y:S01]  /*51f0*/  FSEL R27, R31, R35, !P1 ;  /* 0x000000231f1b7208 */ /* 0x000fe20004800000 */
[----:B------:R-:W-:Y:S06]  /*5200*/  RET.REL.NODEC R28 `(_Z9GillespiePiiPdiS_ddiP17curandStateMtgp32) ;  /* 0xffffffac1c7c7950 */ /* 0x000fec0003c3ffff */
.L_x_56:
[----:B------:R-:W-:-:S00]  /*5210*/  BRA `(.L_x_56) ;  /* 0xfffffffc00fc7947 */ /* 0x000fc0000383ffff */
[----:B------:R-:W-:-:S00]  /*5220*/  NOP ;  /* 0x0000000000007918 */ /* 0x000fc00000000000 */
        /* <DEDUP_REMOVED lines=13> */
.L_x_58:


//--------------------- .nv.global.init           --------------------------
	.section	.nv.global.init,"aw",@progbits
	.align	4
.nv.global.init:
	.type		mrg32k3aM1SubSeq,@object
	.size		mrg32k3aM1SubSeq,(mrg32k3aM2SubSeq - mrg32k3aM1SubSeq)
mrg32k3aM1SubSeq:
        /*0000*/ 	.byte	0x0b, 0xcc, 0xee, 0x04, 0x73, 0x29, 0x8b, 0x6f, 0xf6, 0x53, 0x03, 0xf6, 0x23, 0xf6, 0xea, 0xda
        /* <DEDUP_REMOVED lines=125> */
	.type		mrg32k3aM2SubSeq,@object
	.size		mrg32k3aM2SubSeq,(mrg32k3aM1 - mrg32k3aM2SubSeq)
mrg32k3aM2SubSeq:
        /* <DEDUP_REMOVED lines=126> */
	.type		mrg32k3aM1,@object
	.size		mrg32k3aM1,(mrg32k3aM1Seq - mrg32k3aM1)
mrg32k3aM1:
        /* <DEDUP_REMOVED lines=144> */
	.type		mrg32k3aM1Seq,@object
	.size		mrg32k3aM1Seq,(mrg32k3aM2 - mrg32k3aM1Seq)
mrg32k3aM1Seq:
        /* <DEDUP_REMOVED lines=144> */
	.type		mrg32k3aM2,@object
	.size		mrg32k3aM2,(mrg32k3aM2Seq - mrg32k3aM2)
mrg32k3aM2:
        /* <DEDUP_REMOVED lines=144> */
	.type		mrg32k3aM2Seq,@object
	.size		mrg32k3aM2Seq,(precalc_xorwow_matrix - mrg32k3aM2Seq)
mrg32k3aM2Seq:
        /* <DEDUP_REMOVED lines=144> */
	.type		precalc_xorwow_matrix,@object
	.size		precalc_xorwow_matrix,(precalc_xorwow_offset_matrix - precalc_xorwow_matrix)
precalc_xorwow_matrix:
        /* <DEDUP_REMOVED lines=6400> */
	.type		precalc_xorwow_offset_matrix,@object
	.size		precalc_xorwow_offset_matrix,(.L_1 - precalc_xorwow_offset_matrix)
precalc_xorwow_offset_matrix:
        /* <DEDUP_REMOVED lines=6400> */
.L_1:


//--------------------- .nv.shared.reserved.0     --------------------------
	.section	.nv.shared.reserved.0,"aw",@nobits
	.weak		__nv_reservedSMEM_offset_0_alias
	.size		__nv_reservedSMEM_offset_0_alias, 0, 64
	.other		__nv_reservedSMEM_offset_0_alias,@"STO_CUDA_RESERVED_SHARED STV_DEFAULT"
__nv_reservedSMEM_offset_0_alias:
	.zero		0
	.zero		64


//--------------------- .nv.constant0._Z9GillespiePiiPdiS_ddiP17curandStateMtgp32 --------------------------
	.section	.nv.constant0._Z9GillespiePiiPdiS_ddiP17curandStateMtgp32,"a",@progbits
	.sectionflags	@""
	.align	4
.nv.constant0._Z9GillespiePiiPdiS_ddiP17curandStateMtgp32:
	.zero		968


//--------------------- SYMBOLS --------------------------

	.type		.nv.reservedSmem.offset0,@object
	.size		.nv.reservedSmem.offset0,0x4
	.type		malloc,@function
